// auto-generated by cutlass_sweep.gemm — config: {"arch": "sm_100", "cluster_m": 1, "cluster_n": 2, "dtype": "fp16", "stages": 3, "tile_k": 64, "tile_m": 64, "tile_n": 256}
#include "cutlass/cutlass.h"
#include "cutlass/gemm/collective/collective_builder.hpp"
#include "cutlass/gemm/device/gemm_universal_adapter.h"
#include "cutlass/gemm/kernel/gemm_universal.hpp"
#include "cutlass/epilogue/collective/collective_builder.hpp"

using ElemA = cutlass::half_t;
using ElemB = cutlass::half_t;
using ElemCD = cutlass::half_t;
using Acc  = float;
using TileShape    = cute::Shape<cute::_64, cute::_256, cute::_64>;
using ClusterShape = cute::Shape<cute::_1, cute::_2, cute::_1>;

using CollectiveEpilogue = typename cutlass::epilogue::collective::CollectiveBuilder<
    cutlass::arch::Sm100, cutlass::arch::OpClassTensorOp,
    TileShape, ClusterShape,
    cutlass::epilogue::collective::EpilogueTileAuto,
    Acc, Acc,
    ElemCD, cutlass::layout::RowMajor, 128 / cutlass::sizeof_bits<ElemCD>::value,
    ElemCD, cutlass::layout::RowMajor, 128 / cutlass::sizeof_bits<ElemCD>::value,
    cutlass::epilogue::collective::EpilogueScheduleAuto
  >::CollectiveOp;

using CollectiveMainloop = typename cutlass::gemm::collective::CollectiveBuilder<
    cutlass::arch::Sm100, cutlass::arch::OpClassTensorOp,
    ElemA, cutlass::layout::RowMajor, 128 / cutlass::sizeof_bits<ElemA>::value,
    ElemB, cutlass::layout::ColumnMajor, 128 / cutlass::sizeof_bits<ElemB>::value,
    Acc,
    TileShape, ClusterShape,
    cutlass::gemm::collective::StageCount<3>,
    cutlass::gemm::collective::KernelScheduleAuto
  >::CollectiveOp;

using GemmKernel = cutlass::gemm::kernel::GemmUniversal<
    cute::Shape<int,int,int,int>,
    CollectiveMainloop,
    CollectiveEpilogue
>;
using Gemm = cutlass::gemm::device::GemmUniversalAdapter<GemmKernel>;

// Force the device kernel symbol into the cubin without needing a host main.
auto* _anchor = &cutlass::device_kernel<GemmKernel>;


// ===== COMPILED SASS (sm_100a) =====

	.target	sm_100a

	.elftype	@"ET_EXEC"


//--------------------- .note.nv.tkinfo           --------------------------
	.section	.note.nv.tkinfo,"",@"SHT_NOTE"
	.sectionflags	@"SHF_NOTE_NV_TKINFO"
	.tkinfo
        /*0018*/ 	.word	0x00000002
        /*0030*/ 	.string	""
        /*0030*/ 	.string	"ptxas"
        /*0030*/ 	.string	"Cuda compilation tools, release 13.0, V13.0.88"
        /*0030*/ 	.string	"Build cuda_13.0.r13.0/compiler.36424714_0"
        /*0030*/ 	.string	"-arch sm_100a -m 64 "



//--------------------- .note.nv.cuinfo           --------------------------
	.section	.note.nv.cuinfo,"",@"SHT_NOTE"
	.sectionflags	@"SHF_NOTE_NV_CUINFO"
        /*0018*/ 	.short	0x0002
        /*001a*/ 	.short	0x0064
        /*001c*/ 	.short	0x0082
	.zero		2


//--------------------- .nv.info                  --------------------------
	.section	.nv.info,"",@"SHT_CUDA_INFO"
	.align	4


	//----- nvinfo : EIATTR_REGCOUNT
	.align		4
        /*0000*/ 	.byte	0x04, 0x2f
        /*0002*/ 	.short	(.L_19 - .L_18)
	.align		4
.L_18:
        /*0004*/ 	.word	index@(_ZN7cutlass13device_kernelINS_4gemm6kernel13GemmUniversalIN4cute5tupleIJiiiiEEENS1_10collective13CollectiveMmaINS1_35MainloopSm100TmaUmmaWarpSpecializedILi3ELi2ELi4ENS5_IJNS4_1CILi1EEENSA_ILi2EEESB_EEEEENS5_IJNSA_ILi64EEENSA_ILi256EEESF_EEENS_6half_tENS5_IJlSB_lEEESI_SJ_NS4_8TiledMMAINS4_8MMA_AtomIJNS4_20SM100_MMA_F16BF16_SSISI_SI_fLi64ELi256ELNS4_4UMMA5MajorE0ELSO_0ELNSN_7ScaleInE0ELSP_0EEEEEENS4_6LayoutINS5_IJSB_SB_SB_EEENS5_IJNSA_ILi0EEESU_SU_EEEEENS5_IJNS4_10UnderscoreESX_SX_EEEEENS4_23SM90_TMA_LOAD_MULTICASTENS4_14ComposedLayoutINS4_7SwizzleILi3ELi4ELi3EEENS4_18smem_ptr_flag_bitsILi16EEENSS_INS5_IJNSA_ILi8EEESF_EEENS5_IJSF_SB_EEEEEEEvNS4_8identityENS4_13SM90_TMA_LOADES1A_vS1B_EENS_8epilogue10collective18CollectiveEpilogueINS1E_23Sm100TmaWarpSpecializedILi4ELi2ELi32ELb1ELb0EEEJSH_NS5_IJNSS_ISF_SB_EES1J_EEESI_SJ_SI_SJ_NS1E_6fusion15FusionCallbacksIS1I_NS1L_17LinearCombinationISI_fSI_fLNS_15FloatRoundStyleE2EEESH_S1K_JEEENS4_5SM1004TMEM4LOAD26SM100_TMEM_LOAD_16dp256b8xES1C_S1A_NS4_17SM75_U32x4_LDSM_NENS4_14SM90_TMA_STOREES1A_NS4_17SM90_U32x4_STSM_NENS4_39AutoVectorizingCopyWithAssumedAlignmentILi128EEEEEEvvEEEEvNT_6ParamsE)
        /*0008*/ 	.word	0x0000007a


	//----- nvinfo : EIATTR_FRAME_SIZE
	.align		4
.L_19:
        /*000c*/ 	.byte	0x04, 0x11
        /*000e*/ 	.short	(.L_21 - .L_20)
	.align		4
.L_20:
        /*0010*/ 	.word	index@($__internal_2_$__cuda_sm10x_tcgen05_guardrail_trap_unallocated_columns_being_dealloced)
        /*0014*/ 	.word	0x00000000


	//----- nvinfo : EIATTR_FRAME_SIZE
	.align		4
.L_21:
        /*0018*/ 	.byte	0x04, 0x11
        /*001a*/ 	.short	(.L_23 - .L_22)
	.align		4
.L_22:
        /*001c*/ 	.word	index@($__internal_1_$__cuda_sm10x_tcgen05_guardrail_trap_phase_invalid_during_alloc)
        /*0020*/ 	.word	0x00000000


	//----- nvinfo : EIATTR_FRAME_SIZE
	.align		4
.L_23:
        /*0024*/ 	.byte	0x04, 0x11
        /*0026*/ 	.short	(.L_25 - .L_24)
	.align		4
.L_24:
        /*0028*/ 	.word	index@($__internal_0_$__cuda_sm10x_tcgen05_guardrail_trap_col_being_dealloced_not_returned_by_alloc)
        /*002c*/ 	.word	0x00000000


	//----- nvinfo : EIATTR_FRAME_SIZE
	.align		4
.L_25:
        /*0030*/ 	.byte	0x04, 0x11
        /*0032*/ 	.short	(.L_27 - .L_26)
	.align		4
.L_26:
        /*0034*/ 	.word	index@(_ZN7cutlass13device_kernelINS_4gemm6kernel13GemmUniversalIN4cute5tupleIJiiiiEEENS1_10collective13CollectiveMmaINS1_35MainloopSm100TmaUmmaWarpSpecializedILi3ELi2ELi4ENS5_IJNS4_1CILi1EEENSA_ILi2EEESB_EEEEENS5_IJNSA_ILi64EEENSA_ILi256EEESF_EEENS_6half_tENS5_IJlSB_lEEESI_SJ_NS4_8TiledMMAINS4_8MMA_AtomIJNS4_20SM100_MMA_F16BF16_SSISI_SI_fLi64ELi256ELNS4_4UMMA5MajorE0ELSO_0ELNSN_7ScaleInE0ELSP_0EEEEEENS4_6LayoutINS5_IJSB_SB_SB_EEENS5_IJNSA_ILi0EEESU_SU_EEEEENS5_IJNS4_10UnderscoreESX_SX_EEEEENS4_23SM90_TMA_LOAD_MULTICASTENS4_14ComposedLayoutINS4_7SwizzleILi3ELi4ELi3EEENS4_18smem_ptr_flag_bitsILi16EEENSS_INS5_IJNSA_ILi8EEESF_EEENS5_IJSF_SB_EEEEEEEvNS4_8identityENS4_13SM90_TMA_LOADES1A_vS1B_EENS_8epilogue10collective18CollectiveEpilogueINS1E_23Sm100TmaWarpSpecializedILi4ELi2ELi32ELb1ELb0EEEJSH_NS5_IJNSS_ISF_SB_EES1J_EEESI_SJ_SI_SJ_NS1E_6fusion15FusionCallbacksIS1I_NS1L_17LinearCombinationISI_fSI_fLNS_15FloatRoundStyleE2EEESH_S1K_JEEENS4_5SM1004TMEM4LOAD26SM100_TMEM_LOAD_16dp256b8xES1C_S1A_NS4_17SM75_U32x4_LDSM_NENS4_14SM90_TMA_STOREES1A_NS4_17SM90_U32x4_STSM_NENS4_39AutoVectorizingCopyWithAssumedAlignmentILi128EEEEEEvvEEEEvNT_6ParamsE)
        /*0038*/ 	.word	0x00000000


	//----- nvinfo : EIATTR_MIN_STACK_SIZE
	.align		4
.L_27:
        /*003c*/ 	.byte	0x04, 0x12
        /*003e*/ 	.short	(.L_29 - .L_28)
	.align		4
.L_28:
        /*0040*/ 	.word	index@(_ZN7cutlass13device_kernelINS_4gemm6kernel13GemmUniversalIN4cute5tupleIJiiiiEEENS1_10collective13CollectiveMmaINS1_35MainloopSm100TmaUmmaWarpSpecializedILi3ELi2ELi4ENS5_IJNS4_1CILi1EEENSA_ILi2EEESB_EEEEENS5_IJNSA_ILi64EEENSA_ILi256EEESF_EEENS_6half_tENS5_IJlSB_lEEESI_SJ_NS4_8TiledMMAINS4_8MMA_AtomIJNS4_20SM100_MMA_F16BF16_SSISI_SI_fLi64ELi256ELNS4_4UMMA5MajorE0ELSO_0ELNSN_7ScaleInE0ELSP_0EEEEEENS4_6LayoutINS5_IJSB_SB_SB_EEENS5_IJNSA_ILi0EEESU_SU_EEEEENS5_IJNS4_10UnderscoreESX_SX_EEEEENS4_23SM90_TMA_LOAD_MULTICASTENS4_14ComposedLayoutINS4_7SwizzleILi3ELi4ELi3EEENS4_18smem_ptr_flag_bitsILi16EEENSS_INS5_IJNSA_ILi8EEESF_EEENS5_IJSF_SB_EEEEEEEvNS4_8identityENS4_13SM90_TMA_LOADES1A_vS1B_EENS_8epilogue10collective18CollectiveEpilogueINS1E_23Sm100TmaWarpSpecializedILi4ELi2ELi32ELb1ELb0EEEJSH_NS5_IJNSS_ISF_SB_EES1J_EEESI_SJ_SI_SJ_NS1E_6fusion15FusionCallbacksIS1I_NS1L_17LinearCombinationISI_fSI_fLNS_15FloatRoundStyleE2EEESH_S1K_JEEENS4_5SM1004TMEM4LOAD26SM100_TMEM_LOAD_16dp256b8xES1C_S1A_NS4_17SM75_U32x4_LDSM_NENS4_14SM90_TMA_STOREES1A_NS4_17SM90_U32x4_STSM_NENS4_39AutoVectorizingCopyWithAssumedAlignmentILi128EEEEEEvvEEEEvNT_6ParamsE)
        /*0044*/ 	.word	0x00000000
.L_29:


//--------------------- .nv.compat                --------------------------
	.section	.nv.compat,"",@"SHT_CUDA_COMPAT_INFO"
	.align	4
        /*0000*/ 	.byte	0x02, 0x09, 0x01, 0x00, 0x02, 0x02, 0x02, 0x00, 0x02, 0x05, 0x05, 0x00, 0x03, 0x07, 0x01, 0x01
        /*0010*/ 	.byte	0x02, 0x03, 0x01, 0x00, 0x02, 0x06, 0x01, 0x00, 0x04, 0x0b, 0x08, 0x00, 0x09, 0x00, 0x00, 0x00
        /*0020*/ 	.byte	0x00, 0x00, 0x00, 0x00


//--------------------- .nv.info._ZN7cutlass13device_kernelINS_4gemm6kernel13GemmUniversalIN4cute5tupleIJiiiiEEENS1_10collective13CollectiveMmaINS1_35MainloopSm100TmaUmmaWarpSpecializedILi3ELi2ELi4ENS5_IJNS4_1CILi1EEENSA_ILi2EEESB_EEEEENS5_IJNSA_ILi64EEENSA_ILi256EEESF_EEENS_6half_tENS5_IJlSB_lEEESI_SJ_NS4_8TiledMMAINS4_8MMA_AtomIJNS4_20SM100_MMA_F16BF16_SSISI_SI_fLi64ELi256ELNS4_4UMMA5MajorE0ELSO_0ELNSN_7ScaleInE0ELSP_0EEEEEENS4_6LayoutINS5_IJSB_SB_SB_EEENS5_IJNSA_ILi0EEESU_SU_EEEEENS5_IJNS4_10UnderscoreESX_SX_EEEEENS4_23SM90_TMA_LOAD_MULTICASTENS4_14ComposedLayoutINS4_7SwizzleILi3ELi4ELi3EEENS4_18smem_ptr_flag_bitsILi16EEENSS_INS5_IJNSA_ILi8EEESF_EEENS5_IJSF_SB_EEEEEEEvNS4_8identityENS4_13SM90_TMA_LOADES1A_vS1B_EENS_8epilogue10collective18CollectiveEpilogueINS1E_23Sm100TmaWarpSpecializedILi4ELi2ELi32ELb1ELb0EEEJSH_NS5_IJNSS_ISF_SB_EES1J_EEESI_SJ_SI_SJ_NS1E_6fusion15FusionCallbacksIS1I_NS1L_17LinearCombinationISI_fSI_fLNS_15FloatRoundStyleE2EEESH_S1K_JEEENS4_5SM1004TMEM4LOAD26SM100_TMEM_LOAD_16dp256b8xES1C_S1A_NS4_17SM75_U32x4_LDSM_NENS4_14SM90_TMA_STOREES1A_NS4_17SM90_U32x4_STSM_NENS4_39AutoVectorizingCopyWithAssumedAlignmentILi128EEEEEEvvEEEEvNT_6ParamsE --------------------------
	.section	.nv.info._ZN7cutlass13device_kernelINS_4gemm6kernel13GemmUniversalIN4cute5tupleIJiiiiEEENS1_10collective13CollectiveMmaINS1_35MainloopSm100TmaUmmaWarpSpecializedILi3ELi2ELi4ENS5_IJNS4_1CILi1EEENSA_ILi2EEESB_EEEEENS5_IJNSA_ILi64EEENSA_ILi256EEESF_EEENS_6half_tENS5_IJlSB_lEEESI_SJ_NS4_8TiledMMAINS4_8MMA_AtomIJNS4_20SM100_MMA_F16BF16_SSISI_SI_fLi64ELi256ELNS4_4UMMA5MajorE0ELSO_0ELNSN_7ScaleInE0ELSP_0EEEEEENS4_6LayoutINS5_IJSB_SB_SB_EEENS5_IJNSA_ILi0EEESU_SU_EEEEENS5_IJNS4_10UnderscoreESX_SX_EEEEENS4_23SM90_TMA_LOAD_MULTICASTENS4_14ComposedLayoutINS4_7SwizzleILi3ELi4ELi3EEENS4_18smem_ptr_flag_bitsILi16EEENSS_INS5_IJNSA_ILi8EEESF_EEENS5_IJSF_SB_EEEEEEEvNS4_8identityENS4_13SM90_TMA_LOADES1A_vS1B_EENS_8epilogue10collective18CollectiveEpilogueINS1E_23Sm100TmaWarpSpecializedILi4ELi2ELi32ELb1ELb0EEEJSH_NS5_IJNSS_ISF_SB_EES1J_EEESI_SJ_SI_SJ_NS1E_6fusion15FusionCallbacksIS1I_NS1L_17LinearCombinationISI_fSI_fLNS_15FloatRoundStyleE2EEESH_S1K_JEEENS4_5SM1004TMEM4LOAD26SM100_TMEM_LOAD_16dp256b8xES1C_S1A_NS4_17SM75_U32x4_LDSM_NENS4_14SM90_TMA_STOREES1A_NS4_17SM90_U32x4_STSM_NENS4_39AutoVectorizingCopyWithAssumedAlignmentILi128EEEEEEvvEEEEvNT_6ParamsE,"",@"SHT_CUDA_INFO"
	.sectionflags	@""
	.align	4


	//----- nvinfo : EIATTR_CUDA_API_VERSION
	.align		4
        /*0000*/ 	.byte	0x04, 0x37
        /*0002*/ 	.short	(.L_31 - .L_30)
.L_30:
        /*0004*/ 	.word	0x00000082


	//----- nvinfo : EIATTR_KPARAM_INFO
	.align		4
.L_31:
        /*0008*/ 	.byte	0x04, 0x17
        /*000a*/ 	.short	(.L_33 - .L_32)
.L_32:
        /*000c*/ 	.word	0x00000000
        /*0010*/ 	.short	0x0000
        /*0012*/ 	.short	0x0000
        /*0014*/ 	.byte	0x00, 0xf0, 0x01, 0x20


	//----- nvinfo : EIATTR_AT_ENTRY_FRAGMENTS
	.align		4
.L_33:
        /*0018*/ 	.byte	0x04, 0x4f
        /*001a*/ 	.short	(.L_35 - .L_34)


	//   ....[0]....
.L_34:
        /*001c*/ 	.word	0x00000006


	//----- nvinfo : EIATTR_RESERVED_SMEM_USED
	.align		4
.L_35:
        /*0020*/ 	.byte	0x01, 0x41
	.zero		2


	//----- nvinfo : EIATTR_SPARSE_MMA_MASK
	.align		4
        /*0024*/ 	.byte	0x03, 0x50
        /*0026*/ 	.short	0x0000


	//----- nvinfo : EIATTR_TCGEN05_1CTA_USED
	.align		4
        /*0028*/ 	.byte	0x01, 0x51
	.zero		2


	//----- nvinfo : EIATTR_MAXREG_COUNT
	.align		4
        /*002c*/ 	.byte	0x03, 0x1b
        /*002e*/ 	.short	0x00ff


	//----- nvinfo : EIATTR_NUM_BARRIERS
	.align		4
        /*0030*/ 	.byte	0x02, 0x4c
        /*0032*/ 	.byte	0x07
	.zero		1


	//----- nvinfo : EIATTR_EXTERNS
	.align		4
        /*0034*/ 	.byte	0x04, 0x0f
        /*0036*/ 	.short	(.L_37 - .L_36)


	//   ....[0]....
	.align		4
.L_36:
        /*0038*/ 	.word	index@(__assertfail)


	//----- nvinfo : EIATTR_MERCURY_ISA_VERSION
	.align		4
.L_37:
        /*003c*/ 	.byte	0x03, 0x5f
        /*003e*/ 	.short	0x0101


	//----- nvinfo : EIATTR_INT_WARP_WIDE_INSTR_OFFSETS
	.align		4
        /*0040*/ 	.byte	0x04, 0x31
        /*0042*/ 	.short	(.L_39 - .L_38)


	//   ....[0]....
.L_38:
        /*0044*/ 	.word	0x00003c90


	//   ....[1]....
        /*0048*/ 	.word	0x00003cb0


	//   ....[2]....
        /*004c*/ 	.word	0x00003ce0


	//   ....[3]....
        /*0050*/ 	.word	0x00004860


	//   ....[4]....
        /*0054*/ 	.word	0x000048d0


	//   ....[5]....
        /*0058*/ 	.word	0x000049a0


	//   ....[6]....
        /*005c*/ 	.word	0x00004a20


	//   ....[7]....
        /*0060*/ 	.word	0x00004b10


	//   ....[8]....
        /*0064*/ 	.word	0x00004b90


	//   ....[9]....
        /*0068*/ 	.word	0x00004c70


	//   ....[10]....
        /*006c*/ 	.word	0x00004d20


	//----- nvinfo : EIATTR_COOP_GROUP_MASK_REGIDS
	.align		4
.L_39:
        /*0070*/ 	.byte	0x04, 0x29
        /*0072*/ 	.short	(.L_41 - .L_40)


	//   ....[0]....
.L_40:
        /*0074*/ 	.word	0xffffffff


	//   ....[1]....
        /*0078*/ 	.word	0xffffffff


	//   ....[2]....
        /*007c*/ 	.word	0xffffffff


	//   ....[3]....
        /*0080*/ 	.word	0xffffffff


	//   ....[4]....
        /*0084*/ 	.word	0xffffffff


	//   ....[5]....
        /*0088*/ 	.word	0xffffffff


	//   ....[6]....
        /*008c*/ 	.word	0xffffffff


	//   ....[7]....
        /*0090*/ 	.word	0xffffffff


	//   ....[8]....
        /*0094*/ 	.word	0xffffffff


	//   ....[9]....
        /*0098*/ 	.word	0xffffffff


	//   ....[10]....
        /*009c*/ 	.word	0xffffffff


	//   ....[11]....
        /*00a0*/ 	.word	0xffffffff


	//   ....[12]....
        /*00a4*/ 	.word	0xffffffff


	//   ....[13]....
        /*00a8*/ 	.word	0xffffffff


	//----- nvinfo : EIATTR_COOP_GROUP_INSTR_OFFSETS
	.align		4
.L_41:
        /*00ac*/ 	.byte	0x04, 0x28
        /*00ae*/ 	.short	(.L_43 - .L_42)


	//   ....[0]....
.L_42:
        /*00b0*/ 	.word	0x00000080


	//   ....[1]....
        /*00b4*/ 	.word	0x000004f0


	//   ....[2]....
        /*00b8*/ 	.word	0x00000680


	//   ....[3]....
        /*00bc*/ 	.word	0x00000820


	//   ....[4]....
        /*00c0*/ 	.word	0x00000920


	//   ....[5]....
        /*00c4*/ 	.word	0x00000a90


	//   ....[6]....
        /*00c8*/ 	.word	0x00000c30


	//   ....[7]....
        /*00cc*/ 	.word	0x00000de0


	//   ....[8]....
        /*00d0*/ 	.word	0x00002020


	//   ....[9]....
        /*00d4*/ 	.word	0x00002e80


	//   ....[10]....
        /*00d8*/ 	.word	0x00003090


	//   ....[11]....
        /*00dc*/ 	.word	0x000030c0


	//   ....[12]....
        /*00e0*/ 	.word	0x00003b70


	//   ....[13]....
        /*00e4*/ 	.word	0x00003da0


	//----- nvinfo : EIATTR_VRC_CTA_INIT_COUNT
	.align		4
.L_43:
        /*00e8*/ 	.byte	0x02, 0x4a
        /*00ea*/ 	.byte	0x80
	.zero		1


	//----- nvinfo : EIATTR_SYSCALL_OFFSETS
	.align		4
        /*00ec*/ 	.byte	0x04, 0x46
        /*00ee*/ 	.short	(.L_45 - .L_44)


	//   ....[0]....
.L_44:
        /*00f0*/ 	.word	0x000059b0


	//   ....[1]....
        /*00f4*/ 	.word	0x00005aa0


	//   ....[2]....
        /*00f8*/ 	.word	0x00006310


	//   ....[3]....
        /*00fc*/ 	.word	0x00006fd0


	//   ....[4]....
        /*0100*/ 	.word	0x00007c40


	//   ....[5]....
        /*0104*/ 	.word	0x000088a0


	//----- nvinfo : EIATTR_MBARRIER_INSTR_OFFSETS
	.align		4
.L_45:
        /*0108*/ 	.byte	0x04, 0x39
        /*010a*/ 	.short	(.L_47 - .L_46)


	//   ....[0]....
.L_46:
        /*010c*/ 	.word	0x00000610
        /*0110*/ 	.word	0x000000ff
        /*0114*/ 	.word	0x00000000
        /*0118*/ 	.short	0x0100
        /*011a*/ 	.byte	0x04
	.zero		1


	//   ....[1]....
        /*011c*/ 	.word	0x00000620
        /*0120*/ 	.word	0x000000ff
        /*0124*/ 	.word	0x00000018
        /*0128*/ 	.short	0x0100
        /*012a*/ 	.byte	0x04
	.zero		1


	//   ....[2]....
        /*012c*/ 	.word	0x00000630
        /*0130*/ 	.word	0x000000ff
        /*0134*/ 	.word	0x00000008
        /*0138*/ 	.short	0x0100
        /*013a*/ 	.byte	0x04
	.zero		1


	//   ....[3]....
        /*013c*/ 	.word	0x00000640
        /*0140*/ 	.word	0x000000ff
        /*0144*/ 	.word	0x00000020
        /*0148*/ 	.short	0x0100
        /*014a*/ 	.byte	0x04
	.zero		1


	//   ....[4]....
        /*014c*/ 	.word	0x00000650
        /*0150*/ 	.word	0x000000ff
        /*0154*/ 	.word	0x00000010
        /*0158*/ 	.short	0x0100
        /*015a*/ 	.byte	0x04
	.zero		1


	//   ....[5]....
        /*015c*/ 	.word	0x00000660
        /*0160*/ 	.word	0x000000ff
        /*0164*/ 	.word	0x00000028
        /*0168*/ 	.short	0x0100
        /*016a*/ 	.byte	0x04
	.zero		1


	//   ....[6]....
        /*016c*/ 	.word	0x00000790
        /*0170*/ 	.word	0x000000ff
        /*0174*/ 	.word	0x00000030
        /*0178*/ 	.short	0x0100
        /*017a*/ 	.byte	0x04
	.zero		1


	//   ....[7]....
        /*017c*/ 	.word	0x000007a0
        /*0180*/ 	.word	0x000000ff
        /*0184*/ 	.word	0x00000050
        /*0188*/ 	.short	0x0100
        /*018a*/ 	.byte	0x04
	.zero		1


	//   ....[8]....
        /*018c*/ 	.word	0x000007b0
        /*0190*/ 	.word	0x000000ff
        /*0194*/ 	.word	0x00000038
        /*0198*/ 	.short	0x0100
        /*019a*/ 	.byte	0x04
	.zero		1


	//   ....[9]....
        /*019c*/ 	.word	0x000007c0
        /*01a0*/ 	.word	0x000000ff
        /*01a4*/ 	.word	0x00000058
        /*01a8*/ 	.short	0x0100
        /*01aa*/ 	.byte	0x04
	.zero		1


	//   ....[10]....
        /*01ac*/ 	.word	0x000007d0
        /*01b0*/ 	.word	0x000000ff
        /*01b4*/ 	.word	0x00000040
        /*01b8*/ 	.short	0x0100
        /*01ba*/ 	.byte	0x04
	.zero		1


	//   ....[11]....
        /*01bc*/ 	.word	0x000007e0
        /*01c0*/ 	.word	0x000000ff
        /*01c4*/ 	.word	0x00000060
        /*01c8*/ 	.short	0x0100
        /*01ca*/ 	.byte	0x04
	.zero		1


	//   ....[12]....
        /*01cc*/ 	.word	0x000007f0
        /*01d0*/ 	.word	0x000000ff
        /*01d4*/ 	.word	0x00000048
        /*01d8*/ 	.short	0x0100
        /*01da*/ 	.byte	0x04
	.zero		1


	//   ....[13]....
        /*01dc*/ 	.word	0x00000800
        /*01e0*/ 	.word	0x000000ff
        /*01e4*/ 	.word	0x00000068
        /*01e8*/ 	.short	0x0100
        /*01ea*/ 	.byte	0x04
	.zero		1


	//   ....[14]....
        /*01ec*/ 	.word	0x000008f0
        /*01f0*/ 	.word	0x000000ff
        /*01f4*/ 	.word	0x00000070
        /*01f8*/ 	.short	0x0100
        /*01fa*/ 	.byte	0x06
	.zero		1


	//   ....[15]....
        /*01fc*/ 	.word	0x00000900
        /*0200*/ 	.word	0x000000ff
        /*0204*/ 	.word	0x00000078
        /*0208*/ 	.short	0x0100
        /*020a*/ 	.byte	0x06
	.zero		1


	//   ....[16]....
        /*020c*/ 	.word	0x00000a40
        /*0210*/ 	.word	0x000000ff
        /*0214*/ 	.word	0x00000080
        /*0218*/ 	.short	0x0100
        /*021a*/ 	.byte	0x06
	.zero		1


	//   ....[17]....
        /*021c*/ 	.word	0x00000a50
        /*0220*/ 	.word	0x000000ff
        /*0224*/ 	.word	0x00000090
        /*0228*/ 	.short	0x0100
        /*022a*/ 	.byte	0x06
	.zero		1


	//   ....[18]....
        /*022c*/ 	.word	0x00000a60
        /*0230*/ 	.word	0x000000ff
        /*0234*/ 	.word	0x00000088
        /*0238*/ 	.short	0x0100
        /*023a*/ 	.byte	0x06
	.zero		1


	//   ....[19]....
        /*023c*/ 	.word	0x00000a70
        /*0240*/ 	.word	0x000000ff
        /*0244*/ 	.word	0x00000098
        /*0248*/ 	.short	0x0100
        /*024a*/ 	.byte	0x06
	.zero		1


	//   ....[20]....
        /*024c*/ 	.word	0x00000ba0
        /*0250*/ 	.word	0x000000ff
        /*0254*/ 	.word	0x000000a0
        /*0258*/ 	.short	0x0100
        /*025a*/ 	.byte	0x04
	.zero		1


	//   ....[21]....
        /*025c*/ 	.word	0x00000bb0
        /*0260*/ 	.word	0x000000ff
        /*0264*/ 	.word	0x000000c0
        /*0268*/ 	.short	0x0100
        /*026a*/ 	.byte	0x04
	.zero		1


	//   ....[22]....
        /*026c*/ 	.word	0x00000bc0
        /*0270*/ 	.word	0x000000ff
        /*0274*/ 	.word	0x000000a8
        /*0278*/ 	.short	0x0100
        /*027a*/ 	.byte	0x04
	.zero		1


	//   ....[23]....
        /*027c*/ 	.word	0x00000bd0
        /*0280*/ 	.word	0x000000ff
        /*0284*/ 	.word	0x000000c8
        /*0288*/ 	.short	0x0100
        /*028a*/ 	.byte	0x04
	.zero		1


	//   ....[24]....
        /*028c*/ 	.word	0x00000be0
        /*0290*/ 	.word	0x000000ff
        /*0294*/ 	.word	0x000000b0
        /*0298*/ 	.short	0x0100
        /*029a*/ 	.byte	0x04
	.zero		1


	//   ....[25]....
        /*029c*/ 	.word	0x00000bf0
        /*02a0*/ 	.word	0x000000ff
        /*02a4*/ 	.word	0x000000d0
        /*02a8*/ 	.short	0x0100
        /*02aa*/ 	.byte	0x04
	.zero		1


	//   ....[26]....
        /*02ac*/ 	.word	0x00000c00
        /*02b0*/ 	.word	0x000000ff
        /*02b4*/ 	.word	0x000000b8
        /*02b8*/ 	.short	0x0100
        /*02ba*/ 	.byte	0x04
	.zero		1


	//   ....[27]....
        /*02bc*/ 	.word	0x00000c10
        /*02c0*/ 	.word	0x000000ff
        /*02c4*/ 	.word	0x000000d8
        /*02c8*/ 	.short	0x0100
        /*02ca*/ 	.byte	0x04
	.zero		1


	//   ....[28]....
        /*02cc*/ 	.word	0x00000d00
        /*02d0*/ 	.word	0x000000ff
        /*02d4*/ 	.word	0x000000e0
        /*02d8*/ 	.short	0x0100
        /*02da*/ 	.byte	0x04
	.zero		1


	//   ....[29]....
        /*02dc*/ 	.word	0x00000d10
        /*02e0*/ 	.word	0x000000ff
        /*02e4*/ 	.word	0x000000f0
        /*02e8*/ 	.short	0x0100
        /*02ea*/ 	.byte	0x04
	.zero		1


	//   ....[30]....
        /*02ec*/ 	.word	0x00000d20
        /*02f0*/ 	.word	0x000000ff
        /*02f4*/ 	.word	0x000000e8
        /*02f8*/ 	.short	0x0100
        /*02fa*/ 	.byte	0x04
	.zero		1


	//   ....[31]....
        /*02fc*/ 	.word	0x00000d30
        /*0300*/ 	.word	0x000000ff
        /*0304*/ 	.word	0x000000f8
        /*0308*/ 	.short	0x0100
        /*030a*/ 	.byte	0x04
	.zero		1


	//   ....[32]....
        /*030c*/ 	.word	0x000018c0
        /*0310*/ 	.word	0x00000000
        /*0314*/ 	.word	0x000000f0
        /*0318*/ 	.short	0x010a
        /*031a*/ 	.byte	0xff
	.zero		1


	//   ....[33]....
        /*031c*/ 	.word	0x000018e0
        /*0320*/ 	.word	0x00000000
        /*0324*/ 	.word	0x000000e0
        /*0328*/ 	.short	0x0101
        /*032a*/ 	.byte	0xff
	.zero		1


	//   ....[34]....
        /*032c*/ 	.word	0x000019a0
        /*0330*/ 	.word	0x000000ff
        /*0334*/ 	.word	0x00000018
        /*0338*/ 	.short	0x010a
        /*033a*/ 	.byte	0x04
	.zero		1


	//   ....[35]....
        /*033c*/ 	.word	0x00001a20
        /*0340*/ 	.word	0x000000ff
        /*0344*/ 	.word	0x00000018
        /*0348*/ 	.short	0x010a
        /*034a*/ 	.byte	0x21
	.zero		1


	//   ....[36]....
        /*034c*/ 	.word	0x00001bb0
        /*0350*/ 	.word	0x000000ff
        /*0354*/ 	.word	0x00000018
        /*0358*/ 	.short	0x010a
        /*035a*/ 	.byte	0x08
	.zero		1


	//   ....[37]....
        /*035c*/ 	.word	0x00001ce0
        /*0360*/ 	.word	0x000000ff
        /*0364*/ 	.word	0x00000078
        /*0368*/ 	.short	0x0101
        /*036a*/ 	.byte	0x07
	.zero		1


	//   ....[38]....
        /*036c*/ 	.word	0x00001d00
        /*0370*/ 	.word	0x000000ff
        /*0374*/ 	.word	0x00000018
        /*0378*/ 	.short	0x010a
        /*037a*/ 	.byte	0x04
	.zero		1


	//   ....[39]....
        /*037c*/ 	.word	0x00001d80
        /*0380*/ 	.word	0x000000ff
        /*0384*/ 	.word	0x00000018
        /*0388*/ 	.short	0x010a
        /*038a*/ 	.byte	0x11
	.zero		1


	//   ....[40]....
        /*038c*/ 	.word	0x00001f10
        /*0390*/ 	.word	0x000000ff
        /*0394*/ 	.word	0x00000018
        /*0398*/ 	.short	0x010a
        /*039a*/ 	.byte	0x06
	.zero		1


	//   ....[41]....
        /*039c*/ 	.word	0x00002050
        /*03a0*/ 	.word	0x00000003
        /*03a4*/ 	.word	0x00000080
        /*03a8*/ 	.short	0x010a
        /*03aa*/ 	.byte	0xff
	.zero		1


	//   ....[42]....
        /*03ac*/ 	.word	0x000021a0
        /*03b0*/ 	.word	0x00000000
        /*03b4*/ 	.word	0x00000000
        /*03b8*/ 	.short	0x0101
        /*03ba*/ 	.byte	0xff
	.zero		1


	//   ....[43]....
        /*03bc*/ 	.word	0x00002760
        /*03c0*/ 	.word	0x000000ff
        /*03c4*/ 	.word	0x00000000
        /*03c8*/ 	.short	0x010a
        /*03ca*/ 	.byte	0x04
	.zero		1


	//   ....[44]....
        /*03cc*/ 	.word	0x000027f0
        /*03d0*/ 	.word	0x000000ff
        /*03d4*/ 	.word	0x00000000
        /*03d8*/ 	.short	0x010a
        /*03da*/ 	.byte	0x05
	.zero		1


	//   ....[45]....
        /*03dc*/ 	.word	0x00002890
        /*03e0*/ 	.word	0x00000000
        /*03e4*/ 	.word	0x00000000
        /*03e8*/ 	.short	0x010a
        /*03ea*/ 	.byte	0xff
	.zero		1


	//   ....[46]....
        /*03ec*/ 	.word	0x000029d0
        /*03f0*/ 	.word	0x00000002
        /*03f4*/ 	.word	0x000000e0
        /*03f8*/ 	.short	0x010a
        /*03fa*/ 	.byte	0xff
	.zero		1


	//   ....[47]....
        /*03fc*/ 	.word	0x00002a30
        /*0400*/ 	.word	0x00000004
        /*0404*/ 	.word	0x00000000
        /*0408*/ 	.short	0x0101
        /*040a*/ 	.byte	0xff
	.zero		1


	//   ....[48]....
        /*040c*/ 	.word	0x00002a50
        /*0410*/ 	.word	0x000000ff
        /*0414*/ 	.word	0x00000090
        /*0418*/ 	.short	0x010a
        /*041a*/ 	.byte	0x04
	.zero		1


	//   ....[49]....
        /*041c*/ 	.word	0x00002b70
        /*0420*/ 	.word	0x00000002
        /*0424*/ 	.word	0x00000080
        /*0428*/ 	.short	0x010a
        /*042a*/ 	.byte	0xff
	.zero		1


	//   ....[50]....
        /*042c*/ 	.word	0x00002c80
        /*0430*/ 	.word	0x00000002
        /*0434*/ 	.word	0x00000000
        /*0438*/ 	.short	0x0101
        /*043a*/ 	.byte	0xff
	.zero		1


	//   ....[51]....
        /*043c*/ 	.word	0x00002d10
        /*0440*/ 	.word	0x000000ff
        /*0444*/ 	.word	0x00000090
        /*0448*/ 	.short	0x0106
        /*044a*/ 	.byte	0x04
	.zero		1


	//   ....[52]....
        /*044c*/ 	.word	0x00002d30
        /*0450*/ 	.word	0x000000ff
        /*0454*/ 	.word	0x00000090
        /*0458*/ 	.short	0x010a
        /*045a*/ 	.byte	0x04
	.zero		1


	//   ....[53]....
        /*045c*/ 	.word	0x00002dc0
        /*0460*/ 	.word	0x000000ff
        /*0464*/ 	.word	0x00000090
        /*0468*/ 	.short	0x0106
        /*046a*/ 	.byte	0x07
	.zero		1


	//   ....[54]....
        /*046c*/ 	.word	0x00002e00
        /*0470*/ 	.word	0x00000000
        /*0474*/ 	.word	0x00000090
        /*0478*/ 	.short	0x010a
        /*047a*/ 	.byte	0xff
	.zero		1


	//   ....[55]....
        /*047c*/ 	.word	0x00003360
        /*0480*/ 	.word	0x00000000
        /*0484*/ 	.word	0x00000080
        /*0488*/ 	.short	0x010a
        /*048a*/ 	.byte	0xff
	.zero		1


	//   ....[56]....
        /*048c*/ 	.word	0x00003460
        /*0490*/ 	.word	0x00000003
        /*0494*/ 	.word	0x00000000
        /*0498*/ 	.short	0x0101
        /*049a*/ 	.byte	0xff
	.zero		1


	//   ....[57]....
        /*049c*/ 	.word	0x00003470
        /*04a0*/ 	.word	0x000000ff
        /*04a4*/ 	.word	0x00000000
        /*04a8*/ 	.short	0x010a
        /*04aa*/ 	.byte	0x04
	.zero		1


	//   ....[58]....
        /*04ac*/ 	.word	0x000034f0
        /*04b0*/ 	.word	0x000000ff
        /*04b4*/ 	.word	0x000000c0
        /*04b8*/ 	.short	0x010a
        /*04ba*/ 	.byte	0x1f
	.zero		1


	//   ....[59]....
        /*04bc*/ 	.word	0x000035d0
        /*04c0*/ 	.word	0x000000ff
        /*04c4*/ 	.word	0x00000000
        /*04c8*/ 	.short	0x010a
        /*04ca*/ 	.byte	0x05
	.zero		1


	//   ....[60]....
        /*04cc*/ 	.word	0x00003710
        /*04d0*/ 	.word	0x000000ff
        /*04d4*/ 	.word	0x00000000
        /*04d8*/ 	.short	0x010a
        /*04da*/ 	.byte	0x04
	.zero		1


	//   ....[61]....
        /*04dc*/ 	.word	0x000039a0
        /*04e0*/ 	.word	0x000000ff
        /*04e4*/ 	.word	0x00000000
        /*04e8*/ 	.short	0x010a
        /*04ea*/ 	.byte	0x04
	.zero		1


	//   ....[62]....
        /*04ec*/ 	.word	0x00003a30
        /*04f0*/ 	.word	0x000000ff
        /*04f4*/ 	.word	0x00000000
        /*04f8*/ 	.short	0x010a
        /*04fa*/ 	.byte	0x05
	.zero		1


	//   ....[63]....
        /*04fc*/ 	.word	0x00003ac0
        /*0500*/ 	.word	0x000000ff
        /*0504*/ 	.word	0x00000000
        /*0508*/ 	.short	0x010a
        /*050a*/ 	.byte	0x05
	.zero		1


	//   ....[64]....
        /*050c*/ 	.word	0x00003b50
        /*0510*/ 	.word	0x000000ff
        /*0514*/ 	.word	0x00000000
        /*0518*/ 	.short	0x010a
        /*051a*/ 	.byte	0x04
	.zero		1


	//   ....[65]....
        /*051c*/ 	.word	0x00004060
        /*0520*/ 	.word	0x0000000c
        /*0524*/ 	.word	0x00000080
        /*0528*/ 	.short	0x010a
        /*052a*/ 	.byte	0xff
	.zero		1


	//   ....[66]....
        /*052c*/ 	.word	0x000041d0
        /*0530*/ 	.word	0x00000000
        /*0534*/ 	.word	0x00000000
        /*0538*/ 	.short	0x0101
        /*053a*/ 	.byte	0xff
	.zero		1


	//   ....[67]....
        /*053c*/ 	.word	0x00004660
        /*0540*/ 	.word	0x000000ff
        /*0544*/ 	.word	0x00000078
        /*0548*/ 	.short	0x010a
        /*054a*/ 	.byte	0x15
	.zero		1


	//   ....[68]....
        /*054c*/ 	.word	0x000047e0
        /*0550*/ 	.word	0x000000ff
        /*0554*/ 	.word	0x00000050
        /*0558*/ 	.short	0x010a
        /*055a*/ 	.byte	0x15
	.zero		1


	//   ....[69]....
        /*055c*/ 	.word	0x00004950
        /*0560*/ 	.word	0x000000ff
        /*0564*/ 	.word	0x00000030
        /*0568*/ 	.short	0x010b
        /*056a*/ 	.byte	0x15
	.zero		1


	//   ....[70]....
        /*056c*/ 	.word	0x00004960
        /*0570*/ 	.word	0x000000ff
        /*0574*/ 	.word	0x00000000
        /*0578*/ 	.short	0x0101
        /*057a*/ 	.byte	0x28
	.zero		1


	//   ....[71]....
        /*057c*/ 	.word	0x00004970
        /*0580*/ 	.word	0x000000ff
        /*0584*/ 	.word	0x00000058
        /*0588*/ 	.short	0x010a
        /*058a*/ 	.byte	0x15
	.zero		1


	//   ....[72]....
        /*058c*/ 	.word	0x00004ac0
        /*0590*/ 	.word	0x000000ff
        /*0594*/ 	.word	0x00000038
        /*0598*/ 	.short	0x010b
        /*059a*/ 	.byte	0x15
	.zero		1


	//   ....[73]....
        /*059c*/ 	.word	0x00004ad0
        /*05a0*/ 	.word	0x000000ff
        /*05a4*/ 	.word	0x00000000
        /*05a8*/ 	.short	0x0101
        /*05aa*/ 	.byte	0x27
	.zero		1


	//   ....[74]....
        /*05ac*/ 	.word	0x00004ae0
        /*05b0*/ 	.word	0x000000ff
        /*05b4*/ 	.word	0x00000060
        /*05b8*/ 	.short	0x010a
        /*05ba*/ 	.byte	0x15
	.zero		1


	//   ....[75]....
        /*05bc*/ 	.word	0x00004c20
        /*05c0*/ 	.word	0x000000ff
        /*05c4*/ 	.word	0x00000040
        /*05c8*/ 	.short	0x010b
        /*05ca*/ 	.byte	0x15
	.zero		1


	//   ....[76]....
        /*05cc*/ 	.word	0x00004c30
        /*05d0*/ 	.word	0x000000ff
        /*05d4*/ 	.word	0x00000000
        /*05d8*/ 	.short	0x0101
        /*05da*/ 	.byte	0x26
	.zero		1


	//   ....[77]....
        /*05dc*/ 	.word	0x00004c40
        /*05e0*/ 	.word	0x000000ff
        /*05e4*/ 	.word	0x00000068
        /*05e8*/ 	.short	0x010a
        /*05ea*/ 	.byte	0x15
	.zero		1


	//   ....[78]....
        /*05ec*/ 	.word	0x00004e40
        /*05f0*/ 	.word	0x000000ff
        /*05f4*/ 	.word	0x00000048
        /*05f8*/ 	.short	0x010b
        /*05fa*/ 	.byte	0x15
	.zero		1


	//   ....[79]....
        /*05fc*/ 	.word	0x00004e50
        /*0600*/ 	.word	0x000000ff
        /*0604*/ 	.word	0x00000000
        /*0608*/ 	.short	0x0101
        /*060a*/ 	.byte	0x25
	.zero		1


	//   ....[80]....
        /*060c*/ 	.word	0x00004e80
        /*0610*/ 	.word	0x000000ff
        /*0614*/ 	.word	0x00000050
        /*0618*/ 	.short	0x010a
        /*061a*/ 	.byte	0x15
	.zero		1


	//   ....[81]....
        /*061c*/ 	.word	0x00004ea0
        /*0620*/ 	.word	0x000000ff
        /*0624*/ 	.word	0x00000058
        /*0628*/ 	.short	0x010a
        /*062a*/ 	.byte	0x15
	.zero		1


	//   ....[82]....
        /*062c*/ 	.word	0x00004ec0
        /*0630*/ 	.word	0x000000ff
        /*0634*/ 	.word	0x00000060
        /*0638*/ 	.short	0x010a
        /*063a*/ 	.byte	0x15
	.zero		1


	//   ....[83]....
        /*063c*/ 	.word	0x00004f00
        /*0640*/ 	.word	0x00000000
        /*0644*/ 	.word	0x00000068
        /*0648*/ 	.short	0x010a
        /*064a*/ 	.byte	0xff
	.zero		1


	//   ....[84]....
        /*064c*/ 	.word	0x00005240
        /*0650*/ 	.word	0x00000003
        /*0654*/ 	.word	0x00000080
        /*0658*/ 	.short	0x010a
        /*065a*/ 	.byte	0xff
	.zero		1


	//   ....[85]....
        /*065c*/ 	.word	0x000053c0
        /*0660*/ 	.word	0x00000000
        /*0664*/ 	.word	0x00000000
        /*0668*/ 	.short	0x0101
        /*066a*/ 	.byte	0xff
	.zero		1


	//   ....[86]....
        /*066c*/ 	.word	0x00005f60
        /*0670*/ 	.word	0x000000ff
        /*0674*/ 	.word	0x00000030
        /*0678*/ 	.short	0x010a
        /*067a*/ 	.byte	0x2c
	.zero		1


	//   ....[87]....
        /*067c*/ 	.word	0x00005fd0
        /*0680*/ 	.word	0x00000062
        /*0684*/ 	.word	0x000000a0
        /*0688*/ 	.short	0x010a
        /*068a*/ 	.byte	0xff
	.zero		1


	//   ....[88]....
        /*068c*/ 	.word	0x000060f0
        /*0690*/ 	.word	0x000000ff
        /*0694*/ 	.word	0x00000030
        /*0698*/ 	.short	0x010a
        /*069a*/ 	.byte	0x2c
	.zero		1


	//   ....[89]....
        /*069c*/ 	.word	0x000061f0
        /*06a0*/ 	.word	0x00000062
        /*06a4*/ 	.word	0x000000a0
        /*06a8*/ 	.short	0x010a
        /*06aa*/ 	.byte	0xff
	.zero		1


	//   ....[90]....
        /*06ac*/ 	.word	0x00006cf0
        /*06b0*/ 	.word	0x00000000
        /*06b4*/ 	.word	0x00000000
        /*06b8*/ 	.short	0x0101
        /*06ba*/ 	.byte	0xff
	.zero		1


	//   ....[91]....
        /*06bc*/ 	.word	0x00006d00
        /*06c0*/ 	.word	0x00000003
        /*06c4*/ 	.word	0x00000030
        /*06c8*/ 	.short	0x010a
        /*06ca*/ 	.byte	0xff
	.zero		1


	//   ....[92]....
        /*06cc*/ 	.word	0x00006dd0
        /*06d0*/ 	.word	0x00000003
        /*06d4*/ 	.word	0x00000030
        /*06d8*/ 	.short	0x010a
        /*06da*/ 	.byte	0xff
	.zero		1


	//   ....[93]....
        /*06dc*/ 	.word	0x00007960
        /*06e0*/ 	.word	0x00000066
        /*06e4*/ 	.word	0x00000000
        /*06e8*/ 	.short	0x0101
        /*06ea*/ 	.byte	0xff
	.zero		1


	//   ....[94]....
        /*06ec*/ 	.word	0x00007980
        /*06f0*/ 	.word	0x0000003f
        /*06f4*/ 	.word	0x00000030
        /*06f8*/ 	.short	0x010a
        /*06fa*/ 	.byte	0xff
	.zero		1


	//   ....[95]....
        /*06fc*/ 	.word	0x00007a40
        /*0700*/ 	.word	0x0000003f
        /*0704*/ 	.word	0x00000030
        /*0708*/ 	.short	0x010a
        /*070a*/ 	.byte	0xff
	.zero		1


	//   ....[96]....
        /*070c*/ 	.word	0x000085c0
        /*0710*/ 	.word	0x00000066
        /*0714*/ 	.word	0x00000000
        /*0718*/ 	.short	0x0101
        /*071a*/ 	.byte	0xff
	.zero		1


	//   ....[97]....
        /*071c*/ 	.word	0x000085e0
        /*0720*/ 	.word	0x0000006c
        /*0724*/ 	.word	0x00000030
        /*0728*/ 	.short	0x010a
        /*072a*/ 	.byte	0xff
	.zero		1


	//   ....[98]....
        /*072c*/ 	.word	0x000086a0
        /*0730*/ 	.word	0x0000006c
        /*0734*/ 	.word	0x00000030
        /*0738*/ 	.short	0x010a
        /*073a*/ 	.byte	0xff
	.zero		1


	//   ....[99]....
        /*073c*/ 	.word	0x00008ae0
        /*0740*/ 	.word	0x000000ff
        /*0744*/ 	.word	0x00000000
        /*0748*/ 	.short	0x0101
        /*074a*/ 	.byte	0x04
	.zero		1


	//   ....[100]....
        /*074c*/ 	.word	0x00009290
        /*0750*/ 	.word	0x00000002
        /*0754*/ 	.word	0x00000000
        /*0758*/ 	.short	0x0101
        /*075a*/ 	.byte	0xff
	.zero		1


	//   ....[101]....
        /*075c*/ 	.word	0x00009540
        /*0760*/ 	.word	0x000000ff
        /*0764*/ 	.word	0x00000000
        /*0768*/ 	.short	0x0101
        /*076a*/ 	.byte	0x04
	.zero		1


	//   ....[102]....
        /*076c*/ 	.word	0x00009560
        /*0770*/ 	.word	0x00000000
        /*0774*/ 	.word	0x000000f0
        /*0778*/ 	.short	0x010a
        /*077a*/ 	.byte	0xff
	.zero		1


	//   ....[103]....
        /*077c*/ 	.word	0x000095c0
        /*0780*/ 	.word	0x00000000
        /*0784*/ 	.word	0x00000018
        /*0788*/ 	.short	0x010a
        /*078a*/ 	.byte	0xff
	.zero		1


	//   ....[104]....
        /*078c*/ 	.word	0x00009620
        /*0790*/ 	.word	0x00000000
        /*0794*/ 	.word	0x00000018
        /*0798*/ 	.short	0x010a
        /*079a*/ 	.byte	0xff
	.zero		1


	//   ....[105]....
        /*079c*/ 	.word	0x00009670
        /*07a0*/ 	.word	0x00000003
        /*07a4*/ 	.word	0x00000080
        /*07a8*/ 	.short	0x010a
        /*07aa*/ 	.byte	0xff
	.zero		1


	//   ....[106]....
        /*07ac*/ 	.word	0x000096d0
        /*07b0*/ 	.word	0x00000000
        /*07b4*/ 	.word	0x00000000
        /*07b8*/ 	.short	0x010a
        /*07ba*/ 	.byte	0xff
	.zero		1


	//   ....[107]....
        /*07bc*/ 	.word	0x00009730
        /*07c0*/ 	.word	0x00000000
        /*07c4*/ 	.word	0x00000000
        /*07c8*/ 	.short	0x010a
        /*07ca*/ 	.byte	0xff
	.zero		1


	//   ....[108]....
        /*07cc*/ 	.word	0x00009780
        /*07d0*/ 	.word	0x00000002
        /*07d4*/ 	.word	0x000000e0
        /*07d8*/ 	.short	0x010a
        /*07da*/ 	.byte	0xff
	.zero		1


	//   ....[109]....
        /*07dc*/ 	.word	0x000097e0
        /*07e0*/ 	.word	0x00000002
        /*07e4*/ 	.word	0x00000090
        /*07e8*/ 	.short	0x010a
        /*07ea*/ 	.byte	0xff
	.zero		1


	//   ....[110]....
        /*07ec*/ 	.word	0x00009830
        /*07f0*/ 	.word	0x00000002
        /*07f4*/ 	.word	0x00000080
        /*07f8*/ 	.short	0x010a
        /*07fa*/ 	.byte	0xff
	.zero		1


	//   ....[111]....
        /*07fc*/ 	.word	0x00009890
        /*0800*/ 	.word	0x00000000
        /*0804*/ 	.word	0x00000090
        /*0808*/ 	.short	0x010a
        /*080a*/ 	.byte	0xff
	.zero		1


	//   ....[112]....
        /*080c*/ 	.word	0x000098e0
        /*0810*/ 	.word	0x00000000
        /*0814*/ 	.word	0x00000080
        /*0818*/ 	.short	0x010a
        /*081a*/ 	.byte	0xff
	.zero		1


	//   ....[113]....
        /*081c*/ 	.word	0x00009940
        /*0820*/ 	.word	0x00000003
        /*0824*/ 	.word	0x000000c0
        /*0828*/ 	.short	0x010a
        /*082a*/ 	.byte	0xff
	.zero		1


	//   ....[114]....
        /*082c*/ 	.word	0x000099a0
        /*0830*/ 	.word	0x00000000
        /*0834*/ 	.word	0x00000000
        /*0838*/ 	.short	0x010a
        /*083a*/ 	.byte	0xff
	.zero		1


	//   ....[115]....
        /*083c*/ 	.word	0x00009a00
        /*0840*/ 	.word	0x00000000
        /*0844*/ 	.word	0x00000000
        /*0848*/ 	.short	0x010a
        /*084a*/ 	.byte	0xff
	.zero		1


	//   ....[116]....
        /*084c*/ 	.word	0x00009a60
        /*0850*/ 	.word	0x00000000
        /*0854*/ 	.word	0x00000000
        /*0858*/ 	.short	0x010a
        /*085a*/ 	.byte	0xff
	.zero		1


	//   ....[117]....
        /*085c*/ 	.word	0x00009ac0
        /*0860*/ 	.word	0x00000000
        /*0864*/ 	.word	0x00000000
        /*0868*/ 	.short	0x010a
        /*086a*/ 	.byte	0xff
	.zero		1


	//   ....[118]....
        /*086c*/ 	.word	0x00009b20
        /*0870*/ 	.word	0x00000000
        /*0874*/ 	.word	0x00000000
        /*0878*/ 	.short	0x010a
        /*087a*/ 	.byte	0xff
	.zero		1


	//   ....[119]....
        /*087c*/ 	.word	0x00009b70
        /*0880*/ 	.word	0x0000000c
        /*0884*/ 	.word	0x00000080
        /*0888*/ 	.short	0x010a
        /*088a*/ 	.byte	0xff
	.zero		1


	//   ....[120]....
        /*088c*/ 	.word	0x00009bd0
        /*0890*/ 	.word	0x00000000
        /*0894*/ 	.word	0x00000078
        /*0898*/ 	.short	0x010a
        /*089a*/ 	.byte	0xff
	.zero		1


	//   ....[121]....
        /*089c*/ 	.word	0x00009c30
        /*08a0*/ 	.word	0x00000000
        /*08a4*/ 	.word	0x00000050
        /*08a8*/ 	.short	0x010a
        /*08aa*/ 	.byte	0xff
	.zero		1


	//   ....[122]....
        /*08ac*/ 	.word	0x00009c90
        /*08b0*/ 	.word	0x00000000
        /*08b4*/ 	.word	0x00000058
        /*08b8*/ 	.short	0x010a
        /*08ba*/ 	.byte	0xff
	.zero		1


	//   ....[123]....
        /*08bc*/ 	.word	0x00009cf0
        /*08c0*/ 	.word	0x00000000
        /*08c4*/ 	.word	0x00000060
        /*08c8*/ 	.short	0x010a
        /*08ca*/ 	.byte	0xff
	.zero		1


	//   ....[124]....
        /*08cc*/ 	.word	0x00009d50
        /*08d0*/ 	.word	0x00000000
        /*08d4*/ 	.word	0x00000068
        /*08d8*/ 	.short	0x010a
        /*08da*/ 	.byte	0xff
	.zero		1


	//   ....[125]....
        /*08dc*/ 	.word	0x00009db0
        /*08e0*/ 	.word	0x00000000
        /*08e4*/ 	.word	0x00000050
        /*08e8*/ 	.short	0x010a
        /*08ea*/ 	.byte	0xff
	.zero		1


	//   ....[126]....
        /*08ec*/ 	.word	0x00009e10
        /*08f0*/ 	.word	0x00000000
        /*08f4*/ 	.word	0x00000058
        /*08f8*/ 	.short	0x010a
        /*08fa*/ 	.byte	0xff
	.zero		1


	//   ....[127]....
        /*08fc*/ 	.word	0x00009e70
        /*0900*/ 	.word	0x00000000
        /*0904*/ 	.word	0x00000060
        /*0908*/ 	.short	0x010a
        /*090a*/ 	.byte	0xff
	.zero		1


	//   ....[128]....
        /*090c*/ 	.word	0x00009ec0
        /*0910*/ 	.word	0x00000003
        /*0914*/ 	.word	0x00000080
        /*0918*/ 	.short	0x010a
        /*091a*/ 	.byte	0xff
	.zero		1


	//   ....[129]....
        /*091c*/ 	.word	0x00009f20
        /*0920*/ 	.word	0x00000000
        /*0924*/ 	.word	0x00000030
        /*0928*/ 	.short	0x010a
        /*092a*/ 	.byte	0xff
	.zero		1


	//   ....[130]....
        /*092c*/ 	.word	0x00009f70
        /*0930*/ 	.word	0x00000062
        /*0934*/ 	.word	0x000000a0
        /*0938*/ 	.short	0x010a
        /*093a*/ 	.byte	0xff
	.zero		1


	//   ....[131]....
        /*093c*/ 	.word	0x00009fc0
        /*0940*/ 	.word	0x00000003
        /*0944*/ 	.word	0x00000030
        /*0948*/ 	.short	0x010a
        /*094a*/ 	.byte	0xff
	.zero		1


	//   ....[132]....
        /*094c*/ 	.word	0x0000a010
        /*0950*/ 	.word	0x0000003f
        /*0954*/ 	.word	0x00000030
        /*0958*/ 	.short	0x010a
        /*095a*/ 	.byte	0xff
	.zero		1


	//   ....[133]....
        /*095c*/ 	.word	0x0000a060
        /*0960*/ 	.word	0x0000006c
        /*0964*/ 	.word	0x00000030
        /*0968*/ 	.short	0x010a
        /*096a*/ 	.byte	0xff
	.zero		1


	//----- nvinfo : EIATTR_NUM_MBARRIERS
	.align		4
.L_47:
        /*096c*/ 	.byte	0x03, 0x38
        /*096e*/ 	.short	0x0020


	//----- nvinfo : EIATTR_EXIT_INSTR_OFFSETS
	.align		4
        /*0970*/ 	.byte	0x04, 0x1c
        /*0972*/ 	.short	(.L_49 - .L_48)


	//   ....[0]....
.L_48:
        /*0974*/ 	.word	0x000028c0


	//   ....[1]....
        /*0978*/ 	.word	0x00002dd0


	//   ....[2]....
        /*097c*/ 	.word	0x00002e30


	//   ....[3]....
        /*0980*/ 	.word	0x00003db0


	//   ....[4]....
        /*0984*/ 	.word	0x00004f30


	//   ....[5]....
        /*0988*/ 	.word	0x00004f70


	//   ....[6]....
        /*098c*/ 	.word	0x00009420


	//   ....[7]....
        /*0990*/ 	.word	0x000094a0


	//   ....[8]....
        /*0994*/ 	.word	0x000094d0


	//   ....[9]....
        /*0998*/ 	.word	0x00009550


	//----- nvinfo : EIATTR_MAX_THREADS
	.align		4
.L_49:
        /*099c*/ 	.byte	0x04, 0x05
        /*099e*/ 	.short	(.L_51 - .L_50)
.L_50:
        /*09a0*/ 	.word	0x00000100
        /*09a4*/ 	.word	0x00000001
        /*09a8*/ 	.word	0x00000001


	//----- nvinfo : EIATTR_CRS_STACK_SIZE
	.align		4
.L_51:
        /*09ac*/ 	.byte	0x04, 0x1e
        /*09ae*/ 	.short	(.L_53 - .L_52)
.L_52:
        /*09b0*/ 	.word	0x00000000


	//----- nvinfo : EIATTR_CBANK_PARAM_SIZE
	.align		4
.L_53:
        /*09b4*/ 	.byte	0x03, 0x19
        /*09b6*/ 	.short	0x0800


	//----- nvinfo : EIATTR_PARAM_CBANK
	.align		4
        /*09b8*/ 	.byte	0x04, 0x0a
        /*09ba*/ 	.short	(.L_55 - .L_54)
	.align		4
.L_54:
        /*09bc*/ 	.word	index@(.nv.constant0._ZN7cutlass13device_kernelINS_4gemm6kernel13GemmUniversalIN4cute5tupleIJiiiiEEENS1_10collective13CollectiveMmaINS1_35MainloopSm100TmaUmmaWarpSpecializedILi3ELi2ELi4ENS5_IJNS4_1CILi1EEENSA_ILi2EEESB_EEEEENS5_IJNSA_ILi64EEENSA_ILi256EEESF_EEENS_6half_tENS5_IJlSB_lEEESI_SJ_NS4_8TiledMMAINS4_8MMA_AtomIJNS4_20SM100_MMA_F16BF16_SSISI_SI_fLi64ELi256ELNS4_4UMMA5MajorE0ELSO_0ELNSN_7ScaleInE0ELSP_0EEEEEENS4_6LayoutINS5_IJSB_SB_SB_EEENS5_IJNSA_ILi0EEESU_SU_EEEEENS5_IJNS4_10UnderscoreESX_SX_EEEEENS4_23SM90_TMA_LOAD_MULTICASTENS4_14ComposedLayoutINS4_7SwizzleILi3ELi4ELi3EEENS4_18smem_ptr_flag_bitsILi16EEENSS_INS5_IJNSA_ILi8EEESF_EEENS5_IJSF_SB_EEEEEEEvNS4_8identityENS4_13SM90_TMA_LOADES1A_vS1B_EENS_8epilogue10collective18CollectiveEpilogueINS1E_23Sm100TmaWarpSpecializedILi4ELi2ELi32ELb1ELb0EEEJSH_NS5_IJNSS_ISF_SB_EES1J_EEESI_SJ_SI_SJ_NS1E_6fusion15FusionCallbacksIS1I_NS1L_17LinearCombinationISI_fSI_fLNS_15FloatRoundStyleE2EEESH_S1K_JEEENS4_5SM1004TMEM4LOAD26SM100_TMEM_LOAD_16dp256b8xES1C_S1A_NS4_17SM75_U32x4_LDSM_NENS4_14SM90_TMA_STOREES1A_NS4_17SM90_U32x4_STSM_NENS4_39AutoVectorizingCopyWithAssumedAlignmentILi128EEEEEEvvEEEEvNT_6ParamsE)
        /*09c0*/ 	.short	0x0380
        /*09c2*/ 	.short	0x0800


	//----- nvinfo : EIATTR_SW_WAR
	.align		4
.L_55:
        /*09c4*/ 	.byte	0x04, 0x36
        /*09c6*/ 	.short	(.L_57 - .L_56)
.L_56:
        /*09c8*/ 	.word	0x00000008
.L_57:


//--------------------- .nv.callgraph             --------------------------
	.section	.nv.callgraph,"",@"SHT_CUDA_CALLGRAPH"
	.align	4
	.sectionentsize	8
	.align		4
        /*0000*/ 	.word	0x00000000
	.align		4
        /*0004*/ 	.word	0xffffffff
	.align		4
        /*0008*/ 	.word	index@(_ZN7cutlass13device_kernelINS_4gemm6kernel13GemmUniversalIN4cute5tupleIJiiiiEEENS1_10collective13CollectiveMmaINS1_35MainloopSm100TmaUmmaWarpSpecializedILi3ELi2ELi4ENS5_IJNS4_1CILi1EEENSA_ILi2EEESB_EEEEENS5_IJNSA_ILi64EEENSA_ILi256EEESF_EEENS_6half_tENS5_IJlSB_lEEESI_SJ_NS4_8TiledMMAINS4_8MMA_AtomIJNS4_20SM100_MMA_F16BF16_SSISI_SI_fLi64ELi256ELNS4_4UMMA5MajorE0ELSO_0ELNSN_7ScaleInE0ELSP_0EEEEEENS4_6LayoutINS5_IJSB_SB_SB_EEENS5_IJNSA_ILi0EEESU_SU_EEEEENS5_IJNS4_10UnderscoreESX_SX_EEEEENS4_23SM90_TMA_LOAD_MULTICASTENS4_14ComposedLayoutINS4_7SwizzleILi3ELi4ELi3EEENS4_18smem_ptr_flag_bitsILi16EEENSS_INS5_IJNSA_ILi8EEESF_EEENS5_IJSF_SB_EEEEEEEvNS4_8identityENS4_13SM90_TMA_LOADES1A_vS1B_EENS_8epilogue10collective18CollectiveEpilogueINS1E_23Sm100TmaWarpSpecializedILi4ELi2ELi32ELb1ELb0EEEJSH_NS5_IJNSS_ISF_SB_EES1J_EEESI_SJ_SI_SJ_NS1E_6fusion15FusionCallbacksIS1I_NS1L_17LinearCombinationISI_fSI_fLNS_15FloatRoundStyleE2EEESH_S1K_JEEENS4_5SM1004TMEM4LOAD26SM100_TMEM_LOAD_16dp256b8xES1C_S1A_NS4_17SM75_U32x4_LDSM_NENS4_14SM90_TMA_STOREES1A_NS4_17SM90_U32x4_STSM_NENS4_39AutoVectorizingCopyWithAssumedAlignmentILi128EEEEEEvvEEEEvNT_6ParamsE)
	.align		4
        /*000c*/ 	.word	index@(__assertfail)
	.align		4
        /*0010*/ 	.word	0x00000000
	.align		4
        /*0014*/ 	.word	0xfffffffe
	.align		4
        /*0018*/ 	.word	0x00000000
	.align		4
        /*001c*/ 	.word	0xfffffffd
	.align		4
        /*0020*/ 	.word	0x00000000
	.align		4
        /*0024*/ 	.word	0xfffffffc


//--------------------- .nv.constant4             --------------------------
	.section	.nv.constant4,"a",@progbits
	.align	8
	.align		8
.nv.constant4:
        /*0000*/ 	.dword	__assertfail
	.align		8
        /*0008*/ 	.dword	__unnamed_1
	.align		8
        /*0010*/ 	.dword	__unnamed_2
	.align		8
        /*0018*/ 	.dword	_ZN39_INTERNAL_11598810_4_k_cu_37dee29d_66174cuda3std3__45__cpo5beginE
	.align		8
        /*0020*/ 	.dword	_ZN39_INTERNAL_11598810_4_k_cu_37dee29d_66174cuda3std3__45__cpo3endE
	.align		8
        /*0028*/ 	.dword	_ZN39_INTERNAL_11598810_4_k_cu_37dee29d_66174cuda3std3__45__cpo6cbeginE
	.align		8
        /*0030*/ 	.dword	_ZN39_INTERNAL_11598810_4_k_cu_37dee29d_66174cuda3std3__45__cpo4cendE
	.align		8
        /*0038*/ 	.dword	_ZN39_INTERNAL_11598810_4_k_cu_37dee29d_66174cuda3std3__441_GLOBAL__N__11598810_4_k_cu_37dee29d_66176ignoreE
	.align		8
        /*0040*/ 	.dword	_ZN39_INTERNAL_11598810_4_k_cu_37dee29d_66174cuda3std3__419piecewise_constructE
	.align		8
        /*0048*/ 	.dword	_ZN39_INTERNAL_11598810_4_k_cu_37dee29d_66174cuda3std3__48in_placeE
	.align		8
        /*0050*/ 	.dword	_ZN39_INTERNAL_11598810_4_k_cu_37dee29d_66174cuda3std6ranges3__45__cpo4swapE
	.align		8
        /*0058*/ 	.dword	_ZN39_INTERNAL_11598810_4_k_cu_37dee29d_66174cuda3std6ranges3__45__cpo9iter_moveE
	.align		8
        /*0060*/ 	.dword	_ZN39_INTERNAL_11598810_4_k_cu_37dee29d_66174cute7productE
	.align		8
        /*0068*/ 	.dword	_ZN39_INTERNAL_11598810_4_k_cu_37dee29d_66174cute1_E
	.align		8
        /*0070*/ 	.dword	$str$25
	.align		8
        /*0078*/ 	.dword	$str$26
	.align		8
        /*0080*/ 	.dword	$str$27
	.align		8
        /*0088*/ 	.dword	$str$28


//--------------------- .text._ZN7cutlass13device_kernelINS_4gemm6kernel13GemmUniversalIN4cute5tupleIJiiiiEEENS1_10collective13CollectiveMmaINS1_35MainloopSm100TmaUmmaWarpSpecializedILi3ELi2ELi4ENS5_IJNS4_1CILi1EEENSA_ILi2EEESB_EEEEENS5_IJNSA_ILi64EEENSA_ILi256EEESF_EEENS_6half_tENS5_IJlSB_lEEESI_SJ_NS4_8TiledMMAINS4_8MMA_AtomIJNS4_20SM100_MMA_F16BF16_SSISI_SI_fLi64ELi256ELNS4_4UMMA5MajorE0ELSO_0ELNSN_7ScaleInE0ELSP_0EEEEEENS4_6LayoutINS5_IJSB_SB_SB_EEENS5_IJNSA_ILi0EEESU_SU_EEEEENS5_IJNS4_10UnderscoreESX_SX_EEEEENS4_23SM90_TMA_LOAD_MULTICASTENS4_14ComposedLayoutINS4_7SwizzleILi3ELi4ELi3EEENS4_18smem_ptr_flag_bitsILi16EEENSS_INS5_IJNSA_ILi8EEESF_EEENS5_IJSF_SB_EEEEEEEvNS4_8identityENS4_13SM90_TMA_LOADES1A_vS1B_EENS_8epilogue10collective18CollectiveEpilogueINS1E_23Sm100TmaWarpSpecializedILi4ELi2ELi32ELb1ELb0EEEJSH_NS5_IJNSS_ISF_SB_EES1J_EEESI_SJ_SI_SJ_NS1E_6fusion15FusionCallbacksIS1I_NS1L_17LinearCombinationISI_fSI_fLNS_15FloatRoundStyleE2EEESH_S1K_JEEENS4_5SM1004TMEM4LOAD26SM100_TMEM_LOAD_16dp256b8xES1C_S1A_NS4_17SM75_U32x4_LDSM_NENS4_14SM90_TMA_STOREES1A_NS4_17SM90_U32x4_STSM_NENS4_39AutoVectorizingCopyWithAssumedAlignmentILi128EEEEEEvvEEEEvNT_6ParamsE --------------------------
	.section	.text._ZN7cutlass13device_kernelINS_4gemm6kernel13GemmUniversalIN4cute5tupleIJiiiiEEENS1_10collective13CollectiveMmaINS1_35MainloopSm100TmaUmmaWarpSpecializedILi3ELi2ELi4ENS5_IJNS4_1CILi1EEENSA_ILi2EEESB_EEEEENS5_IJNSA_ILi64EEENSA_ILi256EEESF_EEENS_6half_tENS5_IJlSB_lEEESI_SJ_NS4_8TiledMMAINS4_8MMA_AtomIJNS4_20SM100_MMA_F16BF16_SSISI_SI_fLi64ELi256ELNS4_4UMMA5MajorE0ELSO_0ELNSN_7ScaleInE0ELSP_0EEEEEENS4_6LayoutINS5_IJSB_SB_SB_EEENS5_IJNSA_ILi0EEESU_SU_EEEEENS5_IJNS4_10UnderscoreESX_SX_EEEEENS4_23SM90_TMA_LOAD_MULTICASTENS4_14ComposedLayoutINS4_7SwizzleILi3ELi4ELi3EEENS4_18smem_ptr_flag_bitsILi16EEENSS_INS5_IJNSA_ILi8EEESF_EEENS5_IJSF_SB_EEEEEEEvNS4_8identityENS4_13SM90_TMA_LOADES1A_vS1B_EENS_8epilogue10collective18CollectiveEpilogueINS1E_23Sm100TmaWarpSpecializedILi4ELi2ELi32ELb1ELb0EEEJSH_NS5_IJNSS_ISF_SB_EES1J_EEESI_SJ_SI_SJ_NS1E_6fusion15FusionCallbacksIS1I_NS1L_17LinearCombinationISI_fSI_fLNS_15FloatRoundStyleE2EEESH_S1K_JEEENS4_5SM1004TMEM4LOAD26SM100_TMEM_LOAD_16dp256b8xES1C_S1A_NS4_17SM75_U32x4_LDSM_NENS4_14SM90_TMA_STOREES1A_NS4_17SM90_U32x4_STSM_NENS4_39AutoVectorizingCopyWithAssumedAlignmentILi128EEEEEEvvEEEEvNT_6ParamsE,"ax",@progbits
	.align	128
.text._ZN7cutlass13device_kernelINS_4gemm6kernel13GemmUniversalIN4cute5tupleIJiiiiEEENS1_10collective13CollectiveMmaINS1_35MainloopSm100TmaUmmaWarpSpecializedILi3ELi2ELi4ENS5_IJNS4_1CILi1EEENSA_ILi2EEESB_EEEEENS5_IJNSA_ILi64EEENSA_ILi256EEESF_EEENS_6half_tENS5_IJlSB_lEEESI_SJ_NS4_8TiledMMAINS4_8MMA_AtomIJNS4_20SM100_MMA_F16BF16_SSISI_SI_fLi64ELi256ELNS4_4UMMA5MajorE0ELSO_0ELNSN_7ScaleInE0ELSP_0EEEEEENS4_6LayoutINS5_IJSB_SB_SB_EEENS5_IJNSA_ILi0EEESU_SU_EEEEENS5_IJNS4_10UnderscoreESX_SX_EEEEENS4_23SM90_TMA_LOAD_MULTICASTENS4_14ComposedLayoutINS4_7SwizzleILi3ELi4ELi3EEENS4_18smem_ptr_flag_bitsILi16EEENSS_INS5_IJNSA_ILi8EEESF_EEENS5_IJSF_SB_EEEEEEEvNS4_8identityENS4_13SM90_TMA_LOADES1A_vS1B_EENS_8epilogue10collective18CollectiveEpilogueINS1E_23Sm100TmaWarpSpecializedILi4ELi2ELi32ELb1ELb0EEEJSH_NS5_IJNSS_ISF_SB_EES1J_EEESI_SJ_SI_SJ_NS1E_6fusion15FusionCallbacksIS1I_NS1L_17LinearCombinationISI_fSI_fLNS_15FloatRoundStyleE2EEESH_S1K_JEEENS4_5SM1004TMEM4LOAD26SM100_TMEM_LOAD_16dp256b8xES1C_S1A_NS4_17SM75_U32x4_LDSM_NENS4_14SM90_TMA_STOREES1A_NS4_17SM90_U32x4_STSM_NENS4_39AutoVectorizingCopyWithAssumedAlignmentILi128EEEEEEvvEEEEvNT_6ParamsE:
        .type           _ZN7cutlass13device_kernelINS_4gemm6kernel13GemmUniversalIN4cute5tupleIJiiiiEEENS1_10collective13CollectiveMmaINS1_35MainloopSm100TmaUmmaWarpSpecializedILi3ELi2ELi4ENS5_IJNS4_1CILi1EEENSA_ILi2EEESB_EEEEENS5_IJNSA_ILi64EEENSA_ILi256EEESF_EEENS_6half_tENS5_IJlSB_lEEESI_SJ_NS4_8TiledMMAINS4_8MMA_AtomIJNS4_20SM100_MMA_F16BF16_SSISI_SI_fLi64ELi256ELNS4_4UMMA5MajorE0ELSO_0ELNSN_7ScaleInE0ELSP_0EEEEEENS4_6LayoutINS5_IJSB_SB_SB_EEENS5_IJNSA_ILi0EEESU_SU_EEEEENS5_IJNS4_10UnderscoreESX_SX_EEEEENS4_23SM90_TMA_LOAD_MULTICASTENS4_14ComposedLayoutINS4_7SwizzleILi3ELi4ELi3EEENS4_18smem_ptr_flag_bitsILi16EEENSS_INS5_IJNSA_ILi8EEESF_EEENS5_IJSF_SB_EEEEEEEvNS4_8identityENS4_13SM90_TMA_LOADES1A_vS1B_EENS_8epilogue10collective18CollectiveEpilogueINS1E_23Sm100TmaWarpSpecializedILi4ELi2ELi32ELb1ELb0EEEJSH_NS5_IJNSS_ISF_SB_EES1J_EEESI_SJ_SI_SJ_NS1E_6fusion15FusionCallbacksIS1I_NS1L_17LinearCombinationISI_fSI_fLNS_15FloatRoundStyleE2EEESH_S1K_JEEENS4_5SM1004TMEM4LOAD26SM100_TMEM_LOAD_16dp256b8xES1C_S1A_NS4_17SM75_U32x4_LDSM_NENS4_14SM90_TMA_STOREES1A_NS4_17SM90_U32x4_STSM_NENS4_39AutoVectorizingCopyWithAssumedAlignmentILi128EEEEEEvvEEEEvNT_6ParamsE,@function
        .size           _ZN7cutlass13device_kernelINS_4gemm6kernel13GemmUniversalIN4cute5tupleIJiiiiEEENS1_10collective13CollectiveMmaINS1_35MainloopSm100TmaUmmaWarpSpecializedILi3ELi2ELi4ENS5_IJNS4_1CILi1EEENSA_ILi2EEESB_EEEEENS5_IJNSA_ILi64EEENSA_ILi256EEESF_EEENS_6half_tENS5_IJlSB_lEEESI_SJ_NS4_8TiledMMAINS4_8MMA_AtomIJNS4_20SM100_MMA_F16BF16_SSISI_SI_fLi64ELi256ELNS4_4UMMA5MajorE0ELSO_0ELNSN_7ScaleInE0ELSP_0EEEEEENS4_6LayoutINS5_IJSB_SB_SB_EEENS5_IJNSA_ILi0EEESU_SU_EEEEENS5_IJNS4_10UnderscoreESX_SX_EEEEENS4_23SM90_TMA_LOAD_MULTICASTENS4_14ComposedLayoutINS4_7SwizzleILi3ELi4ELi3EEENS4_18smem_ptr_flag_bitsILi16EEENSS_INS5_IJNSA_ILi8EEESF_EEENS5_IJSF_SB_EEEEEEEvNS4_8identityENS4_13SM90_TMA_LOADES1A_vS1B_EENS_8epilogue10collective18CollectiveEpilogueINS1E_23Sm100TmaWarpSpecializedILi4ELi2ELi32ELb1ELb0EEEJSH_NS5_IJNSS_ISF_SB_EES1J_EEESI_SJ_SI_SJ_NS1E_6fusion15FusionCallbacksIS1I_NS1L_17LinearCombinationISI_fSI_fLNS_15FloatRoundStyleE2EEESH_S1K_JEEENS4_5SM1004TMEM4LOAD26SM100_TMEM_LOAD_16dp256b8xES1C_S1A_NS4_17SM75_U32x4_LDSM_NENS4_14SM90_TMA_STOREES1A_NS4_17SM90_U32x4_STSM_NENS4_39AutoVectorizingCopyWithAssumedAlignmentILi128EEEEEEvvEEEEvNT_6ParamsE,(.L_x_180 - _ZN7cutlass13device_kernelINS_4gemm6kernel13GemmUniversalIN4cute5tupleIJiiiiEEENS1_10collective13CollectiveMmaINS1_35MainloopSm100TmaUmmaWarpSpecializedILi3ELi2ELi4ENS5_IJNS4_1CILi1EEENSA_ILi2EEESB_EEEEENS5_IJNSA_ILi64EEENSA_ILi256EEESF_EEENS_6half_tENS5_IJlSB_lEEESI_SJ_NS4_8TiledMMAINS4_8MMA_AtomIJNS4_20SM100_MMA_F16BF16_SSISI_SI_fLi64ELi256ELNS4_4UMMA5MajorE0ELSO_0ELNSN_7ScaleInE0ELSP_0EEEEEENS4_6LayoutINS5_IJSB_SB_SB_EEENS5_IJNSA_ILi0EEESU_SU_EEEEENS5_IJNS4_10UnderscoreESX_SX_EEEEENS4_23SM90_TMA_LOAD_MULTICASTENS4_14ComposedLayoutINS4_7SwizzleILi3ELi4ELi3EEENS4_18smem_ptr_flag_bitsILi16EEENSS_INS5_IJNSA_ILi8EEESF_EEENS5_IJSF_SB_EEEEEEEvNS4_8identityENS4_13SM90_TMA_LOADES1A_vS1B_EENS_8epilogue10collective18CollectiveEpilogueINS1E_23Sm100TmaWarpSpecializedILi4ELi2ELi32ELb1ELb0EEEJSH_NS5_IJNSS_ISF_SB_EES1J_EEESI_SJ_SI_SJ_NS1E_6fusion15FusionCallbacksIS1I_NS1L_17LinearCombinationISI_fSI_fLNS_15FloatRoundStyleE2EEESH_S1K_JEEENS4_5SM1004TMEM4LOAD26SM100_TMEM_LOAD_16dp256b8xES1C_S1A_NS4_17SM75_U32x4_LDSM_NENS4_14SM90_TMA_STOREES1A_NS4_17SM90_U32x4_STSM_NENS4_39AutoVectorizingCopyWithAssumedAlignmentILi128EEEEEEvvEEEEvNT_6ParamsE)
        .other          _ZN7cutlass13device_kernelINS_4gemm6kernel13GemmUniversalIN4cute5tupleIJiiiiEEENS1_10collective13CollectiveMmaINS1_35MainloopSm100TmaUmmaWarpSpecializedILi3ELi2ELi4ENS5_IJNS4_1CILi1EEENSA_ILi2EEESB_EEEEENS5_IJNSA_ILi64EEENSA_ILi256EEESF_EEENS_6half_tENS5_IJlSB_lEEESI_SJ_NS4_8TiledMMAINS4_8MMA_AtomIJNS4_20SM100_MMA_F16BF16_SSISI_SI_fLi64ELi256ELNS4_4UMMA5MajorE0ELSO_0ELNSN_7ScaleInE0ELSP_0EEEEEENS4_6LayoutINS5_IJSB_SB_SB_EEENS5_IJNSA_ILi0EEESU_SU_EEEEENS5_IJNS4_10UnderscoreESX_SX_EEEEENS4_23SM90_TMA_LOAD_MULTICASTENS4_14ComposedLayoutINS4_7SwizzleILi3ELi4ELi3EEENS4_18smem_ptr_flag_bitsILi16EEENSS_INS5_IJNSA_ILi8EEESF_EEENS5_IJSF_SB_EEEEEEEvNS4_8identityENS4_13SM90_TMA_LOADES1A_vS1B_EENS_8epilogue10collective18CollectiveEpilogueINS1E_23Sm100TmaWarpSpecializedILi4ELi2ELi32ELb1ELb0EEEJSH_NS5_IJNSS_ISF_SB_EES1J_EEESI_SJ_SI_SJ_NS1E_6fusion15FusionCallbacksIS1I_NS1L_17LinearCombinationISI_fSI_fLNS_15FloatRoundStyleE2EEESH_S1K_JEEENS4_5SM1004TMEM4LOAD26SM100_TMEM_LOAD_16dp256b8xES1C_S1A_NS4_17SM75_U32x4_LDSM_NENS4_14SM90_TMA_STOREES1A_NS4_17SM90_U32x4_STSM_NENS4_39AutoVectorizingCopyWithAssumedAlignmentILi128EEEEEEvvEEEEvNT_6ParamsE,@"STO_CUDA_ENTRY STV_DEFAULT"
_ZN7cutlass13device_kernelINS_4gemm6kernel13GemmUniversalIN4cute5tupleIJiiiiEEENS1_10collective13CollectiveMmaINS1_35MainloopSm100TmaUmmaWarpSpecializedILi3ELi2ELi4ENS5_IJNS4_1CILi1EEENSA_ILi2EEESB_EEEEENS5_IJNSA_ILi64EEENSA_ILi256EEESF_EEENS_6half_tENS5_IJlSB_lEEESI_SJ_NS4_8TiledMMAINS4_8MMA_AtomIJNS4_20SM100_MMA_F16BF16_SSISI_SI_fLi64ELi256ELNS4_4UMMA5MajorE0ELSO_0ELNSN_7ScaleInE0ELSP_0EEEEEENS4_6LayoutINS5_IJSB_SB_SB_EEENS5_IJNSA_ILi0EEESU_SU_EEEEENS5_IJNS4_10UnderscoreESX_SX_EEEEENS4_23SM90_TMA_LOAD_MULTICASTENS4_14ComposedLayoutINS4_7SwizzleILi3ELi4ELi3EEENS4_18smem_ptr_flag_bitsILi16EEENSS_INS5_IJNSA_ILi8EEESF_EEENS5_IJSF_SB_EEEEEEEvNS4_8identityENS4_13SM90_TMA_LOADES1A_vS1B_EENS_8epilogue10collective18CollectiveEpilogueINS1E_23Sm100TmaWarpSpecializedILi4ELi2ELi32ELb1ELb0EEEJSH_NS5_IJNSS_ISF_SB_EES1J_EEESI_SJ_SI_SJ_NS1E_6fusion15FusionCallbacksIS1I_NS1L_17LinearCombinationISI_fSI_fLNS_15FloatRoundStyleE2EEESH_S1K_JEEENS4_5SM1004TMEM4LOAD26SM100_TMEM_LOAD_16dp256b8xES1C_S1A_NS4_17SM75_U32x4_LDSM_NENS4_14SM90_TMA_STOREES1A_NS4_17SM90_U32x4_STSM_NENS4_39AutoVectorizingCopyWithAssumedAlignmentILi128EEEEEEvvEEEEvNT_6ParamsE:
[----:B------:R-:W1:Y:S01]  /*0000*/  LDC R1, c[0x0][0x37c] ;  /* 0x0000df00ff017b82 */ /* 0x000e620000000800 */
[----:B------:R-:W2:Y:S01]  /*0010*/  S2R R94, SR_TID.X ;  /* 0x00000000005e7919 */ /* 0x000ea20000002100 */
[----:B------:R-:W3:Y:S01]  /*0020*/  LDCU.64 UR8, c[0x0][0x890] ;  /* 0x00011200ff0877ac */ /* 0x000ee20008000a00 */
[----:B------:R-:W-:Y:S02]  /*0030*/  PRMT R81, RZ, 0x7610, R81 ;  /* 0x00007610ff517816 */ /* 0x000fe40000000051 */
[----:B------:R-:W-:Y:S01]  /*0040*/  ELECT P3, URZ, PT ;  /* 0x0000000000ff782f */ /* 0x000fe20003860000 */
[----:B---3--:R-:W-:-:S04]  /*0050*/  UISETP.NE.U32.AND UP0, UPT, UR8, URZ, UPT ;  /* 0x000000ff0800728c */ /* 0x008fc8000bf05070 */
[----:B------:R-:W-:Y:S01]  /*0060*/  UISETP.NE.AND.EX UP0, UPT, UR9, URZ, UPT, UP0 ;  /* 0x000000ff0900728c */ /* 0x000fe2000bf05300 */
[----:B--2---:R-:W-:-:S05]  /*0070*/  SHF.R.U32.HI R82, RZ, 0x5, R94 ;  /* 0x00000005ff527819 */ /* 0x004fca000001165e */
[----:B------:R-:W2:Y:S02]  /*0080*/  SHFL.IDX PT, R0, R82, RZ, 0x1f ;  /* 0x00001fff52007589 */ /* 0x000ea400000e0000 */
[----:B--2---:R-:W-:Y:S01]  /*0090*/  R2UR UR17, R0 ;  /* 0x00000000001172ca */ /* 0x004fe200000e0000 */
[----:B-1----:R-:W-:-:S14]  /*00a0*/  BRA.U UP0, `(.L_x_0) ;  /* 0x0000000100307547 */ /* 0x002fdc000b800000 */
[----:B------:R-:W1:Y:S02]  /*00b0*/  LDCU.64 UR4, c[0x0][0x888] ;  /* 0x00011100ff0477ac */ /* 0x000e640008000a00 */
[----:B-1----:R-:W-:-:S04]  /*00c0*/  UISETP.NE.U32.AND UP0, UPT, UR4, URZ, UPT ;  /* 0x000000ff0400728c */ /* 0x002fc8000bf05070 */
[----:B------:R-:W-:-:S09]  /*00d0*/  UISETP.NE.AND.EX UP0, UPT, UR5, URZ, UPT, UP0 ;  /* 0x000000ff0500728c */ /* 0x000fd2000bf05300 */
[----:B------:R-:W-:Y:S05]  /*00e0*/  BRA.U !UP0, `(.L_x_1) ;  /* 0x0000000108147547 */ /* 0x000fea000b800000 */
[----:B------:R-:W1:Y:S01]  /*00f0*/  LDC.64 R2, c[0x0][0x888] ;  /* 0x00022200ff027b82 */ /* 0x000e620000000a00 */
[----:B------:R-:W1:Y:S02]  /*0100*/  LDCU.64 UR4, c[0x0][0x358] ;  /* 0x00006b00ff0477ac */ /* 0x000e640008000a00 */
[----:B-1----:R1:W5:Y:S01]  /*0110*/  LDG.E R41, desc[UR4][R2.64] ;  /* 0x0000000402297981 */ /* 0x002362000c1e1900 */
[----:B------:R-:W-:Y:S01]  /*0120*/  HFMA2 R81, -RZ, RZ, 0, 5.9604644775390625e-08 ;  /* 0x00000001ff517431 */ /* 0x000fe200000001ff */
[----:B------:R-:W-:Y:S05]  /*0130*/  BRA `(.L_x_0) ;  /* 0x00000000000c7947 */ /* 0x000fea0003800000 */
.L_x_1:
[----:B------:R-:W1:Y:S01]  /*0140*/  LDCU UR4, c[0x0][0x880] ;  /* 0x00011000ff0477ac */ /* 0x000e620008000800 */
[----:B------:R-:W-:Y:S01]  /*0150*/  HFMA2 R81, -RZ, RZ, 0, 5.9604644775390625e-08 ;  /* 0x00000001ff517431 */ /* 0x000fe200000001ff */
[----:B-1----:R-:W-:-:S07]  /*0160*/  MOV R41, UR4 ;  /* 0x0000000400297c02 */ /* 0x002fce0008000f00 */
.L_x_0:
[----:B------:R-:W2:Y:S02]  /*0170*/  LDCU.64 UR4, c[0x0][0x8b0] ;  /* 0x00011600ff0477ac */ /* 0x000ea40008000a00 */
[----:B--2---:R-:W-:-:S04]  /*0180*/  UISETP.NE.U32.AND UP0, UPT, UR4, URZ, UPT ;  /* 0x000000ff0400728c */ /* 0x004fc8000bf05070 */
[----:B------:R-:W-:-:S09]  /*0190*/  UISETP.NE.AND.EX UP0, UPT, UR5, URZ, UPT, UP0 ;  /* 0x000000ff0500728c */ /* 0x000fd2000bf05300 */
[----:B------:R-:W-:Y:S05]  /*01a0*/  BRA.U UP0, `(.L_x_2) ;  /* 0x0000000100287547 */ /* 0x000fea000b800000 */
[----:B------:R-:W2:Y:S02]  /*01b0*/  LDCU.64 UR4, c[0x0][0x8a8] ;  /* 0x00011500ff0477ac */ /* 0x000ea40008000a00 */
[----:B--2---:R-:W-:-:S04]  /*01c0*/  UISETP.NE.U32.AND UP0, UPT, UR4, URZ, UPT ;  /* 0x000000ff0400728c */ /* 0x004fc8000bf05070 */
[----:B------:R-:W-:-:S09]  /*01d0*/  UISETP.NE.AND.EX UP0, UPT, UR5, URZ, UPT, UP0 ;  /* 0x000000ff0500728c */ /* 0x000fd2000bf05300 */
[----:B------:R-:W-:Y:S05]  /*01e0*/  BRA.U !UP0, `(.L_x_3) ;  /* 0x0000000108107547 */ /* 0x000fea000b800000 */
[----:B------:R-:W2:Y:S01]  /*01f0*/  LDC.64 R38, c[0x0][0x8a8] ;  /* 0x00022a00ff267b82 */ /* 0x000ea20000000a00 */
[----:B------:R-:W2:Y:S02]  /*0200*/  LDCU.64 UR4, c[0x0][0x358] ;  /* 0x00006b00ff0477ac */ /* 0x000ea40008000a00 */
[----:B--2---:R2:W5:Y:S01]  /*0210*/  LDG.E R38, desc[UR4][R38.64] ;  /* 0x0000000426267981 */ /* 0x004562000c1e1900 */
[----:B------:R-:W-:Y:S05]  /*0220*/  BRA `(.L_x_2) ;  /* 0x0000000000087947 */ /* 0x000fea0003800000 */
.L_x_3:
[----:B------:R-:W2:Y:S02]  /*0230*/  LDCU UR4, c[0x0][0x8a0] ;  /* 0x00011400ff0477ac */ /* 0x000ea40008000800 */
[----:B--2---:R-:W-:Y:S02]  /*0240*/  MOV R38, UR4 ;  /* 0x0000000400267c02 */ /* 0x004fe40008000f00 */
.L_x_2:
[----:B------:R-:W-:Y:S01]  /*0250*/  IMAD.U32 R0, RZ, RZ, UR17 ;  /* 0x00000011ff007e24 */ /* 0x000fe2000f8e00ff */
[----:B------:R-:W-:Y:S04]  /*0260*/  BSSY.RECONVERGENT B0, `(.L_x_4) ;  /* 0x000000c000007945 */ /* 0x000fe80003800200 */
[C---:B------:R-:W-:Y:S02]  /*0270*/  ISETP.NE.OR P1, PT, R0.reuse, 0x1, !P3 ;  /* 0x000000010000780c */ /* 0x040fe40005f25670 */
[----:B------:R-:W-:-:S11]  /*0280*/  ISETP.NE.OR P0, PT, R0, 0x3, !P3 ;  /* 0x000000030000780c */ /* 0x000fd60005f05670 */
[----:B------:R-:W-:Y:S05]  /*0290*/  @P1 BRA `(.L_x_5) ;  /* 0x0000000000201947 */ /* 0x000fea0003800000 */
[----:B------:R-:W3:Y:S02]  /*02a0*/  LDCU.64 UR4, c[0x0][0x348] ;  /* 0x00006900ff0477ac */ /* 0x000ee40008000a00 */
[----:B---3--:R-:W-:Y:S02]  /*02b0*/  UIADD3 UR6, UP1, UPT, UR4, 0x80, URZ ;  /* 0x0000008004067890 */ /* 0x008fe4000ff3e0ff */
[----:B------:R-:W-:Y:S02]  /*02c0*/  UIADD3 UR4, UP0, UPT, UR4, 0x180, URZ ;  /* 0x0000018004047890 */ /* 0x000fe4000ff1e0ff */
[----:B------:R-:W-:Y:S02]  /*02d0*/  UIADD3.X UR7, UPT, UPT, URZ, UR5, URZ, UP1, !UPT ;  /* 0x00000005ff077290 */ /* 0x000fe40008ffe4ff */
[----:B------:R-:W-:-:S07]  /*02e0*/  UIADD3.X UR5, UPT, UPT, URZ, UR5, URZ, UP0, !UPT ;  /* 0x00000005ff057290 */ /* 0x000fce00087fe4ff */
[----:B------:R3:W-:Y:S02]  /*02f0*/  UTMACCTL.PF [UR6] ;  /* 0x00000000060079b9 */ /* 0x0007e40008040000 */
[----:B------:R3:W-:Y:S02]  /*0300*/  UTMACCTL.PF [UR4] ;  /* 0x00000000040079b9 */ /* 0x0007e40008040000 */
[----:B---3--:R-:W-:Y:S01]  /*0310*/  NOP ;  /* 0x0000000000007918 */ /* 0x008fe20000000000 */
.L_x_5:
[----:B------:R-:W-:Y:S05]  /*0320*/  BSYNC.RECONVERGENT B0 ;  /* 0x0000000000007941 */ /* 0x000fea0003800200 */
.L_x_4:
[----:B------:R-:W-:Y:S04]  /*0330*/  BSSY.RECONVERGENT B0, `(.L_x_6) ;  /* 0x000000a000007945 */ /* 0x000fe80003800200 */
        /* <DEDUP_REMOVED lines=9> */
.L_x_7:
[----:B------:R-:W-:Y:S05]  /*03d0*/  BSYNC.RECONVERGENT B0 ;  /* 0x0000000000007941 */ /* 0x000fea0003800200 */
.L_x_6:
[----:B------:R-:W3:Y:S01]  /*03e0*/  LDCU.64 UR4, c[0x0][0x888] ;  /* 0x00011100ff0477ac */ /* 0x000ee20008000a00 */
[----:B------:R-:W-:Y:S02]  /*03f0*/  UISETP.EQ.U32.AND UP1, UPT, UR8, URZ, UPT ;  /* 0x000000ff0800728c */ /* 0x000fe4000bf22070 */
[----:B------:R-:W-:Y:S02]  /*0400*/  UPLOP3.LUT UP3, UPT, UPT, UPT, UPT, 0x80, 0x8 ;  /* 0x000000000008789c */ /* 0x000fe40003f6f070 */
[----:B---3--:R-:W-:-:S04]  /*0410*/  UISETP.NE.U32.AND UP0, UPT, UR4, URZ, UPT ;  /* 0x000000ff0400728c */ /* 0x008fc8000bf05070 */
[----:B------:R-:W-:-:S04]  /*0420*/  UISETP.NE.AND.EX UP0, UPT, UR5, URZ, UPT, UP0 ;  /* 0x000000ff0500728c */ /* 0x000fc8000bf05300 */
[----:B------:R-:W-:-:S04]  /*0430*/  UISETP.EQ.OR.EX UP2, UPT, UR9, URZ, !UP0, UP1 ;  /* 0x000000ff0900728c */ /* 0x000fc8000c742710 */
[----:B------:R-:W-:-:S06]  /*0440*/  UP2UR UR4, UPR, URZ, 0x4 ;  /* 0x00000004ff047883 */ /* 0x000fcc0008000000 */
[----:B------:R-:W-:Y:S01]  /*0450*/  MOV R85, UR4 ;  /* 0x0000000400557c02 */ /* 0x000fe20008000f00 */
[----:B------:R-:W-:Y:S06]  /*0460*/  BRA.U !UP2, `(.L_x_8) ;  /* 0x000000010a207547 */ /* 0x000fec000b800000 */
[----:B------:R-:W-:Y:S01]  /*0470*/  UISETP.NE.U32.AND UP1, UPT, UR8, URZ, UPT ;  /* 0x000000ff0800728c */ /* 0x000fe2000bf25070 */
[----:B-----5:R-:W-:Y:S01]  /*0480*/  FSETP.NEU.AND P0, PT, R41, RZ, PT ;  /* 0x000000ff2900720b */ /* 0x020fe20003f0d000 */
[----:B------:R-:W-:Y:S02]  /*0490*/  USEL UR4, URZ, 0xffffffff, UP0 ;  /* 0xffffffffff047887 */ /* 0x000fe40008000000 */
[----:B------:R-:W-:-:S10]  /*04a0*/  UISETP.NE.AND.EX UP1, UPT, UR9, URZ, UPT, UP1 ;  /* 0x000000ff0900728c */ /* 0x000fd4000bf25310 */
[----:B------:R-:W-:Y:S01]  /*04b0*/  VOTEU.ANY UP0, P0 ;  /* 0x0000000000ff7886 */ /* 0x000fe20000000100 */
[----:B------:R-:W-:-:S04]  /*04c0*/  @!UP1 USEL UR4, URZ, 0xffffffff, UP0 ;  /* 0xffffffffff049887 */ /* 0x000fc80008000000 */
[----:B------:R-:W-:-:S04]  /*04d0*/  ULOP3.LUT UR4, UR4, 0x1, URZ, 0xc0, !UPT ;  /* 0x0000000104047892 */ /* 0x000fc8000f8ec0ff */
[----:B------:R-:W-:-:S11]  /*04e0*/  UISETP.NE.U32.AND UP3, UPT, UR4, 0x1, UPT ;  /* 0x000000010400788c */ /* 0x000fd6000bf65070 */
.L_x_8:
[----:B-1----:R-:W1:Y:S01]  /*04f0*/  SHFL.IDX PT, R2, R82, RZ, 0x1f ;  /* 0x00001fff52027589 */ /* 0x002e6200000e0000 */
[----:B------:R-:W-:-:S04]  /*0500*/  UISETP.NE.AND UP0, UPT, UR17, 0x2, UPT ;  /* 0x000000021100788c */ /* 0x000fc8000bf05270 */
[----:B------:R-:W-:Y:S01]  /*0510*/  USEL UR48, URZ, 0x1, UP0 ;  /* 0x00000001ff307887 */ /* 0x000fe20008000000 */
[----:B-1----:R-:W-:-:S13]  /*0520*/  ISETP.NE.AND P0, PT, R2, RZ, PT ;  /* 0x000000ff0200720c */ /* 0x002fda0003f05270 */
[----:B------:R-:W-:Y:S05]  /*0530*/  @P0 BRA `(.L_x_9) ;  /* 0x0000000000500947 */ /* 0x000fea0003800000 */
[----:B------:R-:W1:Y:S01]  /*0540*/  S2UR UR4, SR_CgaCtaId ;  /* 0x00000000000479c3 */ /* 0x000e620000008800 */
[----:B------:R-:W-:Y:S01]  /*0550*/  UMOV UR5, 0x400 ;  /* 0x0000040000057882 */ /* 0x000fe20000000000 */
[----:B------:R-:W-:Y:S01]  /*0560*/  UMOV UR8, 0x1 ;  /* 0x0000000100087882 */ /* 0x000fe20000000000 */
[----:B------:R-:W-:Y:S01]  /*0570*/  UMOV UR6, 0x2 ;  /* 0x0000000200067882 */ /* 0x000fe20000000000 */
[----:B------:R-:W-:-:S04]  /*0580*/  UIADD3 UR8, UPT, UPT, -UR8, 0x100000, URZ ;  /* 0x0010000008087890 */ /* 0x000fc8000fffe1ff */
[----:B------:R-:W-:Y:S02]  /*0590*/  USHF.L.U32 UR9, UR8, 0xb, URZ ;  /* 0x0000000b08097899 */ /* 0x000fe400080006ff */
[----:B------:R-:W-:Y:S02]  /*05a0*/  USHF.L.U32 UR8, UR8, 0x1, URZ ;  /* 0x0000000108087899 */ /* 0x000fe400080006ff */
[----:B------:R-:W-:-:S04]  /*05b0*/  UIADD3 UR6, UPT, UPT, -UR6, 0x100000, URZ ;  /* 0x0010000006067890 */ /* 0x000fc8000fffe1ff */
[----:B------:R-:W-:Y:S02]  /*05c0*/  USHF.L.U32 UR7, UR6, 0xb, URZ ;  /* 0x0000000b06077899 */ /* 0x000fe400080006ff */
[----:B------:R-:W-:Y:S01]  /*05d0*/  USHF.L.U32 UR6, UR6, 0x1, URZ ;  /* 0x0000000106067899 */ /* 0x000fe200080006ff */
[----:B------:R-:W-:Y:S01]  /*05e0*/  ELECT P0, URZ, PT ;  /* 0x0000000000ff782f */ /* 0x000fe20003800000 */
[----:B-1----:R-:W-:Y:S01]  /*05f0*/  ULEA UR4, UR4, UR5, 0x18 ;  /* 0x0000000504047291 */ /* 0x002fe2000f8ec0ff */
[----:B------:R-:W1:Y:S11]  /*0600*/  FENCE.VIEW.ASYNC.S ;  /* 0x00000000000073c6 */ /* 0x000e760000000000 */
[----:B-1----:R1:W3:Y:S01]  /*0610*/  SYNCS.EXCH.64 URZ, [UR4], UR8 ;  /* 0x0000000804ff75b2 */ /* 0x0022e20008000100 */
[----:B------:R1:W4:Y:S01]  /*0620*/  SYNCS.EXCH.64 URZ, [UR4+0x18], UR6 ;  /* 0x0000180604ff75b2 */ /* 0x0003220008000100 */
[----:B------:R1:W1:Y:S01]  /*0630*/  SYNCS.EXCH.64 URZ, [UR4+0x8], UR8 ;  /* 0x0000080804ff75b2 */ /* 0x0002620008000100 */
[----:B------:R1:W1:Y:S01]  /*0640*/  SYNCS.EXCH.64 URZ, [UR4+0x20], UR6 ;  /* 0x0000200604ff75b2 */ /* 0x0002620008000100 */
[----:B------:R1:W1:Y:S01]  /*0650*/  SYNCS.EXCH.64 URZ, [UR4+0x10], UR8 ;  /* 0x0000100804ff75b2 */ /* 0x0002620008000100 */
[----:B------:R1:W1:Y:S01]  /*0660*/  SYNCS.EXCH.64 URZ, [UR4+0x28], UR6 ;  /* 0x0000280604ff75b2 */ /* 0x0002620008000100 */
[----:B------:R-:W-:Y:S01]  /*0670*/  NOP ;  /* 0x0000000000007918 */ /* 0x000fe20000000000 */
.L_x_9:
[----:B------:R-:W2:Y:S01]  /*0680*/  SHFL.IDX PT, R2, R82, RZ, 0x1f ;  /* 0x00001fff52027589 */ /* 0x000ea200000e0000 */
[----:B------:R-:W-:Y:S01]  /*0690*/  NOP ;  /* 0x0000000000007918 */ /* 0x000fe20000000000 */
[----:B--2---:R-:W-:-:S13]  /*06a0*/  ISETP.NE.AND P0, PT, R2, 0x1, PT ;  /* 0x000000010200780c */ /* 0x004fda0003f05270 */
[----:B------:R-:W-:Y:S05]  /*06b0*/  @P0 BRA `(.L_x_10) ;  /* 0x0000000000580947 */ /* 0x000fea0003800000 */
[----:B-1----:R-:W1:Y:S01]  /*06c0*/  S2UR UR4, SR_CgaCtaId ;  /* 0x00000000000479c3 */ /* 0x002e620000008800 */
        /* <DEDUP_REMOVED lines=12> */
[----:B-1----:R2:W1:Y:S01]  /*0790*/  SYNCS.EXCH.64 URZ, [UR4+0x30], UR8 ;  /* 0x0000300804ff75b2 */ /* 0x0024620008000100 */
[----:B------:R2:W1:Y:S01]  /*07a0*/  SYNCS.EXCH.64 URZ, [UR4+0x50], UR6 ;  /* 0x0000500604ff75b2 */ /* 0x0004620008000100 */
[----:B------:R2:W1:Y:S01]  /*07b0*/  SYNCS.EXCH.64 URZ, [UR4+0x38], UR8 ;  /* 0x0000380804ff75b2 */ /* 0x0004620008000100 */
[----:B------:R2:W1:Y:S01]  /*07c0*/  SYNCS.EXCH.64 URZ, [UR4+0x58], UR6 ;  /* 0x0000580604ff75b2 */ /* 0x0004620008000100 */
[----:B------:R2:W1:Y:S01]  /*07d0*/  SYNCS.EXCH.64 URZ, [UR4+0x40], UR8 ;  /* 0x0000400804ff75b2 */ /* 0x0004620008000100 */
[----:B------:R2:W1:Y:S01]  /*07e0*/  SYNCS.EXCH.64 URZ, [UR4+0x60], UR6 ;  /* 0x0000600604ff75b2 */ /* 0x0004620008000100 */
[----:B------:R2:W1:Y:S01]  /*07f0*/  SYNCS.EXCH.64 URZ, [UR4+0x48], UR8 ;  /* 0x0000480804ff75b2 */ /* 0x0004620008000100 */
[----:B------:R2:W1:Y:S02]  /*0800*/  SYNCS.EXCH.64 URZ, [UR4+0x68], UR6 ;  /* 0x0000680604ff75b2 */ /* 0x0004640008000100 */
[----:B--2---:R-:W-:Y:S01]  /*0810*/  NOP ;  /* 0x0000000000007918 */ /* 0x004fe20000000000 */
.L_x_10:
[----:B------:R-:W2:Y:S01]  /*0820*/  SHFL.IDX PT, R2, R82, RZ, 0x1f ;  /* 0x00001fff52027589 */ /* 0x000ea200000e0000 */
[----:B------:R-:W-:Y:S01]  /*0830*/  NOP ;  /* 0x0000000000007918 */ /* 0x000fe20000000000 */
[----:B--2---:R-:W-:-:S13]  /*0840*/  ISETP.NE.AND P0, PT, R2, 0x3, PT ;  /* 0x000000030200780c */ /* 0x004fda0003f05270 */
[----:B------:R-:W-:Y:S05]  /*0850*/  @P0 BRA `(.L_x_11) ;  /* 0x0000000000300947 */ /* 0x000fea0003800000 */
[----:B-1----:R-:W1:Y:S01]  /*0860*/  S2UR UR6, SR_CgaCtaId ;  /* 0x00000000000679c3 */ /* 0x002e620000008800 */
[----:B------:R-:W-:Y:S01]  /*0870*/  UMOV UR4, 0x400 ;  /* 0x0000040000047882 */ /* 0x000fe20000000000 */
[----:B------:R-:W-:Y:S01]  /*0880*/  UMOV UR5, 0x20 ;  /* 0x0000002000057882 */ /* 0x000fe20000000000 */
[----:B------:R-:W-:Y:S01]  /*0890*/  ELECT P0, URZ, PT ;  /* 0x0000000000ff782f */ /* 0x000fe20003800000 */
[----:B-1----:R-:W-:Y:S02]  /*08a0*/  ULEA UR6, UR6, UR4, 0x18 ;  /* 0x0000000406067291 */ /* 0x002fe4000f8ec0ff */
[----:B------:R-:W-:-:S04]  /*08b0*/  UIADD3 UR4, UPT, UPT, -UR5, 0x100000, URZ ;  /* 0x0010000005047890 */ /* 0x000fc8000fffe1ff */
[----:B------:R-:W-:Y:S02]  /*08c0*/  USHF.L.U32 UR5, UR4, 0xb, URZ ;  /* 0x0000000b04057899 */ /* 0x000fe400080006ff */
[----:B------:R-:W-:Y:S01]  /*08d0*/  USHF.L.U32 UR4, UR4, 0x1, URZ ;  /* 0x0000000104047899 */ /* 0x000fe200080006ff */
[----:B------:R-:W1:Y:S11]  /*08e0*/  FENCE.VIEW.ASYNC.S ;  /* 0x00000000000073c6 */ /* 0x000e760000000000 */
[----:B-1----:R2:W1:Y:S01]  /*08f0*/  SYNCS.EXCH.64 URZ, [UR6+0x70], UR4 ;  /* 0x0000700406ff75b2 */ /* 0x0024620008000100 */
[----:B------:R2:W1:Y:S02]  /*0900*/  SYNCS.EXCH.64 URZ, [UR6+0x78], UR4 ;  /* 0x0000780406ff75b2 */ /* 0x0004640008000100 */
[----:B--2---:R-:W-:Y:S01]  /*0910*/  NOP ;  /* 0x0000000000007918 */ /* 0x004fe20000000000 */
.L_x_11:
[----:B------:R-:W2:Y:S01]  /*0920*/  SHFL.IDX PT, R2, R82, RZ, 0x1f ;  /* 0x00001fff52027589 */ /* 0x000ea200000e0000 */
[----:B------:R-:W-:Y:S01]  /*0930*/  NOP ;  /* 0x0000000000007918 */ /* 0x000fe20000000000 */
[----:B--2---:R-:W-:-:S13]  /*0940*/  ISETP.NE.AND P0, PT, R2, 0x4, PT ;  /* 0x000000040200780c */ /* 0x004fda0003f05270 */
[----:B------:R-:W-:Y:S05]  /*0950*/  @P0 BRA `(.L_x_12) ;  /* 0x00000000004c0947 */ /* 0x000fea0003800000 */
[----:B-1----:R-:W1:Y:S01]  /*0960*/  S2UR UR6, SR_CgaCtaId ;  /* 0x00000000000679c3 */ /* 0x002e620000008800 */
[----:B------:R-:W-:Y:S01]  /*0970*/  UMOV UR4, 0x1e0 ;  /* 0x000001e000047882 */ /* 0x000fe20000000000 */
[----:B------:R-:W-:Y:S01]  /*0980*/  UMOV UR5, 0x400 ;  /* 0x0000040000057882 */ /* 0x000fe20000000000 */
[----:B------:R-:W-:Y:S01]  /*0990*/  USEL UR4, UR4, 0x1a0, UP3 ;  /* 0x000001a004047887 */ /* 0x000fe20009800000 */
[----:B------:R-:W-:Y:S01]  /*09a0*/  UMOV UR8, 0x1 ;  /* 0x0000000100087882 */ /* 0x000fe20000000000 */
[----:B------:R-:W-:Y:S01]  /*09b0*/  ELECT P0, URZ, PT ;  /* 0x0000000000ff782f */ /* 0x000fe20003800000 */
[----:B------:R-:W-:-:S04]  /*09c0*/  UIADD3 UR8, UPT, UPT, -UR8, 0x100000, URZ ;  /* 0x0010000008087890 */ /* 0x000fc8000fffe1ff */
[----:B------:R-:W-:Y:S02]  /*09d0*/  USHF.L.U32 UR9, UR8, 0xb, URZ ;  /* 0x0000000b08097899 */ /* 0x000fe400080006ff */
[----:B------:R-:W-:Y:S02]  /*09e0*/  USHF.L.U32 UR8, UR8, 0x1, URZ ;  /* 0x0000000108087899 */ /* 0x000fe400080006ff */
[----:B-1----:R-:W-:Y:S02]  /*09f0*/  ULEA UR6, UR6, UR5, 0x18 ;  /* 0x0000000506067291 */ /* 0x002fe4000f8ec0ff */
[----:B------:R-:W-:-:S04]  /*0a00*/  UIADD3 UR4, UPT, UPT, -UR4, 0x100000, URZ ;  /* 0x0010000004047890 */ /* 0x000fc8000fffe1ff */
[----:B------:R-:W-:Y:S02]  /*0a10*/  USHF.L.U32 UR5, UR4, 0xb, URZ ;  /* 0x0000000b04057899 */ /* 0x000fe400080006ff */
[----:B------:R-:W-:Y:S01]  /*0a20*/  USHF.L.U32 UR4, UR4, 0x1, URZ ;  /* 0x0000000104047899 */ /* 0x000fe200080006ff */
[----:B------:R-:W1:Y:S03]  /*0a30*/  FENCE.VIEW.ASYNC.S ;  /* 0x00000000000073c6 */ /* 0x000e660000000000 */
[----:B-1----:R2:W1:Y:S08]  /*0a40*/  SYNCS.EXCH.64 URZ, [UR6+0x80], UR8 ;  /* 0x0000800806ff75b2 */ /* 0x0024700008000100 */
[----:B------:R2:W1:Y:S01]  /*0a50*/  SYNCS.EXCH.64 URZ, [UR6+0x90], UR4 ;  /* 0x0000900406ff75b2 */ /* 0x0004620008000100 */
[----:B------:R2:W1:Y:S01]  /*0a60*/  SYNCS.EXCH.64 URZ, [UR6+0x88], UR8 ;  /* 0x0000880806ff75b2 */ /* 0x0004620008000100 */
[----:B------:R2:W1:Y:S02]  /*0a70*/  SYNCS.EXCH.64 URZ, [UR6+0x98], UR4 ;  /* 0x0000980406ff75b2 */ /* 0x0004640008000100 */
[----:B--2---:R-:W-:Y:S01]  /*0a80*/  NOP ;  /* 0x0000000000007918 */ /* 0x004fe20000000000 */
.L_x_12:
        /* <DEDUP_REMOVED lines=26> */
.L_x_13:
[----:B------:R-:W2:Y:S01]  /*0c30*/  SHFL.IDX PT, R2, R82, RZ, 0x1f ;  /* 0x00001fff52027589 */ /* 0x000ea200000e0000 */
[----:B------:R-:W-:Y:S01]  /*0c40*/  NOP ;  /* 0x0000000000007918 */ /* 0x000fe20000000000 */
[----:B--2---:R-:W-:-:S13]  /*0c50*/  ISETP.NE.AND P0, PT, R2, 0x3, PT ;  /* 0x000000030200780c */ /* 0x004fda0003f05270 */
[----:B------:R-:W-:Y:S05]  /*0c60*/  @P0 BRA `(.L_x_14) ;  /* 0x0000000000380947 */ /* 0x000fea0003800000 */
[----:B------:R-:W2:Y:S01]  /*0c70*/  S2UR UR5, SR_CgaCtaId ;  /* 0x00000000000579c3 */ /* 0x000ea20000008800 */
[----:B-1----:R-:W-:Y:S01]  /*0c80*/  UMOV UR4, 0x400 ;  /* 0x0000040000047882 */ /* 0x002fe20000000000 */
[----:B------:R-:W-:Y:S01]  /*0c90*/  UMOV UR6, 0x20 ;  /* 0x0000002000067882 */ /* 0x000fe20000000000 */
[----:B------:R-:W-:Y:S01]  /*0ca0*/  ELECT P0, URZ, PT ;  /* 0x0000000000ff782f */ /* 0x000fe20003800000 */
[----:B------:R-:W-:-:S04]  /*0cb0*/  UIADD3 UR6, UPT, UPT, -UR6, 0x100000, URZ ;  /* 0x0010000006067890 */ /* 0x000fc8000fffe1ff */
[----:B------:R-:W-:Y:S02]  /*0cc0*/  USHF.L.U32 UR7, UR6, 0xb, URZ ;  /* 0x0000000b06077899 */ /* 0x000fe400080006ff */
[----:B------:R-:W-:Y:S02]  /*0cd0*/  USHF.L.U32 UR6, UR6, 0x1, URZ ;  /* 0x0000000106067899 */ /* 0x000fe400080006ff */
[----:B--2---:R-:W-:Y:S01]  /*0ce0*/  ULEA UR4, UR5, UR4, 0x18 ;  /* 0x0000000405047291 */ /* 0x004fe2000f8ec0ff */
[----:B------:R-:W1:Y:S11]  /*0cf0*/  FENCE.VIEW.ASYNC.S ;  /* 0x00000000000073c6 */ /* 0x000e760000000000 */
[----:B-1----:R2:W1:Y:S01]  /*0d00*/  SYNCS.EXCH.64 URZ, [UR4+0xe0], UR6 ;  /* 0x0000e00604ff75b2 */ /* 0x0024620008000100 */
[----:B------:R2:W1:Y:S01]  /*0d10*/  SYNCS.EXCH.64 URZ, [UR4+0xf0], UR6 ;  /* 0x0000f00604ff75b2 */ /* 0x0004620008000100 */
[----:B------:R2:W1:Y:S01]  /*0d20*/  SYNCS.EXCH.64 URZ, [UR4+0xe8], UR6 ;  /* 0x0000e80604ff75b2 */ /* 0x0004620008000100 */
[----:B------:R2:W1:Y:S02]  /*0d30*/  SYNCS.EXCH.64 URZ, [UR4+0xf8], UR6 ;  /* 0x0000f80604ff75b2 */ /* 0x0004640008000100 */
[----:B--2---:R-:W-:Y:S01]  /*0d40*/  NOP ;  /* 0x0000000000007918 */ /* 0x004fe20000000000 */
.L_x_14:
[----:B-1----:R-:W1:Y:S01]  /*0d50*/  LDCU UR4, c[0x0][0x36c] ;  /* 0x00006d80ff0477ac */ /* 0x002e620008000800 */
[----:B------:R-:W-:Y:S01]  /*0d60*/  ISETP.NE.OR P3, PT, R0, 0x2, !P3 ;  /* 0x000000020000780c */ /* 0x000fe20005f65670 */
[----:B------:R-:W-:Y:S01]  /*0d70*/  NOP ;  /* 0x0000000000007918 */ /* 0x000fe20000000000 */
[----:B------:R-:W-:Y:S01]  /*0d80*/  LOP3.LUT R0, R94, 0x1f, RZ, 0xc0, !PT ;  /* 0x0000001f5e007812 */ /* 0x000fe200078ec0ff */
[----:B------:R-:W-:Y:S02]  /*0d90*/  UISETP.NE.AND UP4, UPT, UR17, URZ, UPT ;  /* 0x000000ff1100728c */ /* 0x000fe4000bf85270 */
[----:B-1----:R-:W-:-:S09]  /*0da0*/  UISETP.EQ.U32.AND UP5, UPT, UR4, 0x1, UPT ;  /* 0x000000010400788c */ /* 0x002fd2000bfa2070 */
[----:B------:R-:W-:Y:S05]  /*0db0*/  BRA.U !UP5, `(.L_x_15) ;  /* 0x000000010d087547 */ /* 0x000fea000b800000 */
[----:B---34-:R-:W-:Y:S01]  /*0dc0*/  UCGABAR_ARV ;  /* 0x00000000000079c7 */ /* 0x018fe20008000000 */
[----:B------:R-:W-:Y:S05]  /*0dd0*/  BRA `(.L_x_16) ;  /* 0x0000000000047947 */ /* 0x000fea0003800000 */
.L_x_15:
[----:B---34-:R-:W-:Y:S01]  /*0de0*/  NOP ;  /* 0x0000000000007918 */ /* 0x018fe20000000000 */
.L_x_16:
[----:B------:R-:W1:Y:S01]  /*0df0*/  S2UR UR7, SR_CTAID.X ;  /* 0x00000000000779c3 */ /* 0x000e620000002500 */
[----:B------:R-:W-:-:S05]  /*0e00*/  CS2R.32 R84, SR_CgaSize ;  /* 0x0000000000547805 */ /* 0x000fca0000008a00 */
[----:B------:R-:W-:-:S05]  /*0e10*/  IMAD R84, R84, -0xa0, RZ ;  /* 0xffffff6054547824 */ /* 0x000fca00078e02ff */
[----:B------:R-:W-:-:S14]  /*0e20*/  R2UR UR5, R84 ;  /* 0x00000000540572ca */ /* 0x000fdc00000e0000 */
[----:B------:R-:W2:Y:S01]  /*0e30*/  LDCU UR5, c[0x0][UR5+0x2b0] ;  /* 0x00005600050577ac */ /* 0x000ea20008000800 */
[----:B------:R-:W-:-:S05]  /*0e40*/  CS2R.32 R84, SR_CgaSize ;  /* 0x0000000000547805 */ /* 0x000fca0000008a00 */
[----:B------:R-:W-:-:S05]  /*0e50*/  IMAD R84, R84, -0xa0, RZ ;  /* 0xffffff6054547824 */ /* 0x000fca00078e02ff */
[----:B------:R-:W-:-:S14]  /*0e60*/  R2UR UR4, R84 ;  /* 0x00000000540472ca */ /* 0x000fdc00000e0000 */
[----:B------:R-:W3:Y:S01]  /*0e70*/  LDCU UR4, c[0x0][UR4+0x2b4] ;  /* 0x00005680040477ac */ /* 0x000ee20008000800 */
[----:B------:R-:W4:Y:S01]  /*0e80*/  S2UR UR8, SR_CTAID.Y ;  /* 0x00000000000879c3 */ /* 0x000f220000002600 */
[----:B------:R-:W-:-:S05]  /*0e90*/  CS2R.32 R84, SR_CgaSize ;  /* 0x0000000000547805 */ /* 0x000fca0000008a00 */
[----:B------:R-:W-:-:S05]  /*0ea0*/  IMAD R84, R84, -0xa0, RZ ;  /* 0xffffff6054547824 */ /* 0x000fca00078e02ff */
[----:B------:R-:W-:-:S14]  /*0eb0*/  R2UR UR9, R84 ;  /* 0x00000000540972ca */ /* 0x000fdc00000e0000 */
[----:B------:R-:W3:Y:S01]  /*0ec0*/  LDCU UR9, c[0x0][UR9+0x2a0] ;  /* 0x00005400090977ac */ /* 0x000ee20008000800 */
[----:B------:R-:W-:-:S05]  /*0ed0*/  CS2R.32 R84, SR_CgaSize ;  /* 0x0000000000547805 */ /* 0x000fca0000008a00 */
[----:B------:R-:W-:-:S05]  /*0ee0*/  IMAD R84, R84, -0xa0, RZ ;  /* 0xffffff6054547824 */ /* 0x000fca00078e02ff */
[----:B------:R-:W-:-:S14]  /*0ef0*/  R2UR UR10, R84 ;  /* 0x00000000540a72ca */ /* 0x000fdc00000e0000 */
[----:B------:R-:W3:Y:S01]  /*0f00*/  LDCU UR10, c[0x0][UR10+0x2a4] ;  /* 0x000054800a0a77ac */ /* 0x000ee20008000800 */
[----:B------:R-:W3:Y:S01]  /*0f10*/  S2UR UR11, SR_CgaCtaId ;  /* 0x00000000000b79c3 */ /* 0x000ee20000008800 */
[----:B------:R-:W3:Y:S01]  /*0f20*/  LDCU UR21, c[0x0][0xb24] ;  /* 0x00016480ff1577ac */ /* 0x000ee20008000800 */
[----:B------:R-:W3:Y:S01]  /*0f30*/  LDCU UR42, c[0x0][0xb24] ;  /* 0x00016480ff2a77ac */ /* 0x000ee20008000800 */
[----:B-1----:R-:W-:-:S05]  /*0f40*/  I2FP.F32.U32 R3, UR7 ;  /* 0x0000000700037c45 */ /* 0x002fca0008201000 */
[----:B------:R-:W1:Y:S01]  /*0f50*/  S2UR UR36, SR_CTAID.Z ;  /* 0x00000000002479c3 */ /* 0x000e620000002700 */
[----:B------:R-:W1:Y:S01]  /*0f60*/  LDCU UR27, c[0x0][0xb30] ;  /* 0x00016600ff1b77ac */ /* 0x000e620008000800 */
[----:B--2---:R-:W-:Y:S01]  /*0f70*/  FMUL R3, R3, UR5 ;  /* 0x0000000503037c20 */ /* 0x004fe20008400000 */
[----:B------:R-:W-:Y:S01]  /*0f80*/  UMOV UR16, UR7 ;  /* 0x0000000700107c82 */ /* 0x000fe20008000000 */
[----:B----4-:R-:W-:Y:S01]  /*0f90*/  I2FP.F32.U32 R2, UR8 ;  /* 0x0000000800027c45 */ /* 0x010fe20008201000 */
[----:B------:R-:W-:-:S03]  /*0fa0*/  UMOV UR20, UR8 ;  /* 0x0000000800147c82 */ /* 0x000fc60008000000 */
[----:B------:R-:W2:Y:S01]  /*0fb0*/  F2I.U32.TRUNC.NTZ R3, R3 ;  /* 0x0000000300037305 */ /* 0x000ea2000020f000 */
[----:B---3--:R-:W-:Y:S01]  /*0fc0*/  UISETP.GE.AND UP2, UPT, UR21, 0x1, UPT ;  /* 0x000000011500788c */ /* 0x008fe2000bf46270 */
[----:B------:R-:W-:Y:S01]  /*0fd0*/  FMUL R2, R2, UR4 ;  /* 0x0000000402027c20 */ /* 0x000fe20008400000 */
[----:B------:R-:W-:-:S05]  /*0fe0*/  USHF.L.U32 UR28, UR11, 0xb, URZ ;  /* 0x0000000b0b1c7899 */ /* 0x000fca00080006ff */
[----:B------:R-:W3:Y:S01]  /*0ff0*/  F2I.U32.TRUNC.NTZ R2, R2 ;  /* 0x0000000200027305 */ /* 0x000ee2000020f000 */
[----:B--2---:R-:W-:Y:S02]  /*1000*/  R2UR UR4, R3 ;  /* 0x00000000030472ca */ /* 0x004fe400000e0000 */
[----:B---3--:R-:W-:Y:S02]  /*1010*/  R2UR UR6, R2 ;  /* 0x00000000020672ca */ /* 0x008fe400000e0000 */
[----:B------:R-:W-:-:S09]  /*1020*/  PRMT R2, RZ, 0x7610, R2 ;  /* 0x00007610ff027816 */ /* 0x000fd20000000002 */
[----:B------:R-:W-:-:S04]  /*1030*/  UIADD3 UR5, UPT, UPT, -UR4, URZ, URZ ;  /* 0x000000ff04057290 */ /* 0x000fc8000fffe1ff */
[----:B------:R-:W-:Y:S02]  /*1040*/  UIMAD UR5, UR9, UR5, UR7 ;  /* 0x00000005090572a4 */ /* 0x000fe4000f8e0207 */
[----:B------:R-:W-:-:S04]  /*1050*/  UIADD3 UR4, UPT, UPT, -UR6, URZ, URZ ;  /* 0x000000ff06047290 */ /* 0x000fc8000fffe1ff */
[----:B------:R-:W-:Y:S01]  /*1060*/  IMAD.U32 R84, RZ, RZ, UR5 ;  /* 0x00000005ff547e24 */ /* 0x000fe2000f8e00ff */
[----:B------:R-:W-:-:S06]  /*1070*/  UIMAD UR4, UR10, UR4, UR8 ;  /* 0x000000040a0472a4 */ /* 0x000fcc000f8e0208 */
[----:B------:R-:W-:Y:S01]  /*1080*/  IMAD.U32 R83, RZ, RZ, UR4 ;  /* 0x00000004ff537e24 */ /* 0x000fe2000f8e00ff */
[----:B-1----:R-:W-:Y:S06]  /*1090*/  BRA.U UP4, `(.L_x_17) ;  /* 0x00000001042c7547 */ /* 0x002fec000b800000 */
[----:B------:R-:W-:Y:S02]  /*10a0*/  R2UR UR5, R83 ;  /* 0x00000000530572ca */ /* 0x000fe400000e0000 */
[----:B------:R-:W-:-:S11]  /*10b0*/  R2UR UR4, R84 ;  /* 0x00000000540472ca */ /* 0x000fd600000e0000 */
[----:B------:R-:W-:Y:S02]  /*10c0*/  UISETP.NE.AND UP0, UPT, UR5, URZ, UPT ;  /* 0x000000ff0500728c */ /* 0x000fe4000bf05270 */
[----:B------:R-:W-:Y:S02]  /*10d0*/  UISETP.NE.AND UP1, UPT, UR5, 0x1, UPT ;  /* 0x000000010500788c */ /* 0x000fe4000bf25270 */
[----:B------:R-:W-:-:S04]  /*10e0*/  UISETP.EQ.OR UP0, UPT, UR4, URZ, !UP0 ;  /* 0x000000ff0400728c */ /* 0x000fc8000c702670 */
[----:B------:R-:W-:Y:S02]  /*10f0*/  USEL UR5, URZ, 0x1, !UP0 ;  /* 0x00000001ff057887 */ /* 0x000fe4000c000000 */
[----:B------:R-:W-:Y:S02]  /*1100*/  UISETP.NE.AND UP0, UPT, UR4, URZ, UPT ;  /* 0x000000ff0400728c */ /* 0x000fe4000bf05270 */
[----:B------:R-:W-:-:S04]  /*1110*/  USEL UR4, URZ, 0x2, UP1 ;  /* 0x00000002ff047887 */ /* 0x000fc80008800000 */
[----:B------:R-:W-:-:S04]  /*1120*/  USEL UR4, UR4, 0x2, UP0 ;  /* 0x0000000204047887 */ /* 0x000fc80008000000 */
[----:B------:R-:W-:-:S06]  /*1130*/  UIADD3 UR4, UPT, UPT, UR5, UR4, URZ ;  /* 0x0000000405047290 */ /* 0x000fcc000fffe0ff */
[----:B------:R-:W-:Y:S02]  /*1140*/  IMAD.U32 R2, RZ, RZ, UR4 ;  /* 0x00000004ff027e24 */ /* 0x000fe4000f8e00ff */
.L_x_17:
[----:B------:R-:W-:Y:S05]  /*1150*/  BRA.U !UP2, `(.L_x_18) ;  /* 0x000000010ad47547 */ /* 0x000fea000b800000 */
[----:B------:R-:W1:Y:S01]  /*1160*/  LDCU.128 UR12, c[0x0][0xb10] ;  /* 0x00016200ff0c77ac */ /* 0x000e620008000c00 */
[----:B------:R-:W2:Y:S01]  /*1170*/  LDCU UR6, c[0x0][0x370] ;  /* 0x00006e00ff0677ac */ /* 0x000ea20008000800 */
[----:B------:R-:W3:Y:S01]  /*1180*/  LDCU UR5, c[0x0][0x374] ;  /* 0x00006e80ff0577ac */ /* 0x000ee20008000800 */
[----:B------:R-:W4:Y:S01]  /*1190*/  LDCU UR26, c[0x0][0xb0c] ;  /* 0x00016180ff1a77ac */ /* 0x000f220008000800 */
[----:B------:R-:W4:Y:S01]  /*11a0*/  LDCU UR4, c[0x0][0xb20] ;  /* 0x00016400ff0477ac */ /* 0x000f220008000800 */
[----:B------:R-:W4:Y:S01]  /*11b0*/  LDCU.64 UR8, c[0x0][0xb28] ;  /* 0x00016500ff0877ac */ /* 0x000f220008000a00 */
[----:B-1----:R-:W-:Y:S02]  /*11c0*/  UISETP.NE.AND UP0, UPT, UR14, 0x1, UPT ;  /* 0x000000010e00788c */ /* 0x002fe4000bf05270 */
[----:B---3--:R-:W-:Y:S02]  /*11d0*/  UIMAD.WIDE.U32 UR10, UR5, UR15, URZ ;  /* 0x0000000f050a72a5 */ /* 0x008fe4000f8e00ff */
[----:B--2---:R-:W-:-:S02]  /*11e0*/  UIMAD.WIDE.U32 UR22, UR6, UR12, URZ ;  /* 0x0000000c061672a5 */ /* 0x004fc4000f8e00ff */
[----:B----4-:R-:W-:Y:S02]  /*11f0*/  UISETP.NE.AND UP1, UPT, UR26, 0x1, UPT ;  /* 0x000000011a00788c */ /* 0x010fe4000bf25270 */
[----:B------:R-:W-:Y:S01]  /*1200*/  UISETP.NE.AND UP2, UPT, UR21, 0x1, UPT ;  /* 0x000000011500788c */ /* 0x000fe2000bf45270 */
[----:B------:R-:W-:Y:S02]  /*1210*/  UMOV UR10, UR11 ;  /* 0x0000000b000a7c82 */ /* 0x000fe40008000000 */
[----:B------:R-:W-:Y:S01]  /*1220*/  UMOV UR22, UR23 ;  /* 0x0000001700167c82 */ /* 0x000fe20008000000 */
[----:B------:R-:W-:Y:S02]  /*1230*/  @UP0 USHF.R.U32.HI UR5, URZ, UR4, UR10 ;  /* 0x00000004ff050299 */ /* 0x000fe4000801160a */
[----:B------:R-:W-:Y:S02]  /*1240*/  UIMAD.WIDE.U32 UR24, UR20, UR15, URZ ;  /* 0x0000000f141872a5 */ /* 0x000fe4000f8e00ff */
[----:B------:R-:W-:-:S02]  /*1250*/  UIMAD.WIDE.U32 UR10, UR5, UR8, URZ ;  /* 0x00000008050a72a5 */ /* 0x000fc4000f8e00ff */
[----:B------:R-:W-:Y:S02]  /*1260*/  @UP1 USHF.R.U32.HI UR6, URZ, UR13, UR22 ;  /* 0x0000000dff061299 */ /* 0x000fe40008011616 */
[----:B------:R-:W-:Y:S02]  /*1270*/  UIMAD.WIDE.U32 UR18, UR16, UR12, URZ ;  /* 0x0000000c101272a5 */ /* 0x000fe4000f8e00ff */
[----:B------:R-:W-:Y:S01]  /*1280*/  UIMAD.WIDE.U32 UR22, UR6, UR8, URZ ;  /* 0x00000008061672a5 */ /* 0x000fe2000f8e00ff */
[----:B------:R-:W-:Y:S01]  /*1290*/  UMOV UR24, UR25 ;  /* 0x0000001900187c82 */ /* 0x000fe20008000000 */
[----:B------:R-:W-:Y:S01]  /*12a0*/  UMOV UR10, UR11 ;  /* 0x0000000b000a7c82 */ /* 0x000fe20008000000 */
[----:B------:R-:W-:Y:S02]  /*12b0*/  USHF.R.U32.HI UR24, URZ, UR4, UR24 ;  /* 0x00000004ff187299 */ /* 0x000fe40008011618 */
[----:B------:R-:W-:Y:S02]  /*12c0*/  @UP2 USHF.R.U32.HI UR5, URZ, UR9, UR10 ;  /* 0x00000009ff052299 */ /* 0x000fe4000801160a */
[----:B------:R-:W-:Y:S01]  /*12d0*/  UMOV UR7, UR23 ;  /* 0x0000001700077c82 */ /* 0x000fe20008000000 */
[----:B------:R-:W-:Y:S01]  /*12e0*/  UMOV UR18, UR19 ;  /* 0x0000001300127c82 */ /* 0x000fe20008000000 */
[----:B------:R-:W-:-:S02]  /*12f0*/  @UP2 USHF.R.U32.HI UR6, URZ, UR9, UR7 ;  /* 0x00000009ff062299 */ /* 0x000fc40008011607 */
[----:B------:R-:W-:Y:S02]  /*1300*/  USHF.R.U32.HI UR18, URZ, UR13, UR18 ;  /* 0x0000000dff127299 */ /* 0x000fe40008011612 */
[----:B------:R-:W-:Y:S02]  /*1310*/  USEL UR4, UR20, UR24, !UP0 ;  /* 0x0000001814047287 */ /* 0x000fe4000c000000 */
[----:B------:R-:W-:Y:S02]  /*1320*/  UIMAD UR7, UR5, UR21, URZ ;  /* 0x00000015050772a4 */ /* 0x000fe4000f8e02ff */
[----:B------:R-:W-:Y:S02]  /*1330*/  USEL UR5, UR16, UR18, !UP1 ;  /* 0x0000001210057287 */ /* 0x000fe4000c800000 */
[----:B------:R-:W-:Y:S02]  /*1340*/  UIMAD UR12, UR6, UR21, URZ ;  /* 0x00000015060c72a4 */ /* 0x000fe4000f8e02ff */
[----:B------:R-:W-:-:S02]  /*1350*/  UISETP.GE.AND UP0, UPT, UR4, UR7, UPT ;  /* 0x000000070400728c */ /* 0x000fc4000bf06270 */
[----:B------:R-:W-:Y:S02]  /*1360*/  UIMAD.WIDE.U32 UR10, UR4, UR8, URZ ;  /* 0x00000008040a72a5 */ /* 0x000fe4000f8e00ff */
[----:B------:R-:W-:Y:S02]  /*1370*/  UISETP.GE.OR UP0, UPT, UR5, UR12, UP0 ;  /* 0x0000000c0500728c */ /* 0x000fe40008706670 */
[----:B------:R-:W-:Y:S02]  /*1380*/  UIMAD.WIDE.U32 UR12, UR5, UR8, URZ ;  /* 0x00000008050c72a5 */ /* 0x000fe4000f8e00ff */
[----:B------:R-:W-:Y:S01]  /*1390*/  UIADD3 UR10, UPT, UPT, -UR4, URZ, URZ ;  /* 0x000000ff040a7290 */ /* 0x000fe2000fffe1ff */
[----:B------:R-:W-:Y:S01]  /*13a0*/  UMOV UR8, UR11 ;  /* 0x0000000b00087c82 */ /* 0x000fe20008000000 */
[----:B------:R-:W-:Y:S02]  /*13b0*/  UIADD3 UR11, UPT, UPT, -UR5, URZ, URZ ;  /* 0x000000ff050b7290 */ /* 0x000fe4000fffe1ff */
[----:B------:R-:W-:-:S03]  /*13c0*/  USHF.R.U32.HI UR8, URZ, UR9, UR8 ;  /* 0x00000009ff087299 */ /* 0x000fc60008011608 */
[----:B------:R-:W-:Y:S01]  /*13d0*/  @!UP0 UMOV UR7, UR13 ;  /* 0x0000000d00078c82 */ /* 0x000fe20008000000 */
[----:B------:R-:W-:Y:S02]  /*13e0*/  UIMAD UR20, UR14, UR10, UR20 ;  /* 0x0000000a0e1472a4 */ /* 0x000fe4000f8e0214 */
[----:B------:R-:W-:Y:S02]  /*13f0*/  USEL UR8, UR4, UR8, !UP2 ;  /* 0x0000000804087287 */ /* 0x000fe4000d000000 */
[----:B------:R-:W-:Y:S02]  /*1400*/  @!UP0 USHF.R.U32.HI UR7, URZ, UR9, UR7 ;  /* 0x00000009ff078299 */ /* 0x000fe40008011607 */
[----:B------:R-:W-:Y:S02]  /*1410*/  UIADD3 UR9, UPT, UPT, -UR8, URZ, URZ ;  /* 0x000000ff08097290 */ /* 0x000fe4000fffe1ff */
[----:B------:R-:W-:Y:S02]  /*1420*/  @!UP0 USEL UR7, UR5, UR7, !UP2 ;  /* 0x0000000705078287 */ /* 0x000fe4000d000000 */
[----:B------:R-:W-:-:S02]  /*1430*/  UIMAD UR9, UR21, UR9, UR4 ;  /* 0x00000009150972a4 */ /* 0x000fc4000f8e0204 */
[----:B------:R-:W-:Y:S02]  /*1440*/  @!UP0 UIADD3 UR8, UPT, UPT, UR8, -UR7, URZ ;  /* 0x8000000708088290 */ /* 0x000fe4000fffe0ff */
[----:B------:R-:W-:Y:S02]  /*1450*/  @!UP0 UIMAD UR6, UR9, UR6, UR7 ;  /* 0x00000006090682a4 */ /* 0x000fe4000f8e0207 */
[----:B------:R-:W-:Y:S02]  /*1460*/  @!UP0 UIMAD UR4, UR8, UR21, UR5 ;  /* 0x00000015080482a4 */ /* 0x000fe4000f8e0205 */
[----:B------:R-:W-:Y:S02]  /*1470*/  UIMAD UR16, UR26, UR11, UR16 ;  /* 0x0000000b1a1072a4 */ /* 0x000fe4000f8e0210 */
[----:B------:R-:W-:Y:S01]  /*1480*/  UIMAD UR20, UR4, UR14, UR20 ;  /* 0x0000000e041472a4 */ /* 0x000fe2000f8e0214 */
[----:B------:R-:W-:Y:S02]  /*1490*/  @!UP0 UMOV UR5, UR6 ;  /* 0x0000000600058c82 */ /* 0x000fe40008000000 */
[----:B------:R-:W-:-:S12]  /*14a0*/  UIMAD UR16, UR5, UR26, UR16 ;  /* 0x0000001a051072a4 */ /* 0x000fd8000f8e0210 */
.L_x_18:
[----:B------:R-:W-:Y:S02]  /*14b0*/  UISETP.NE.AND UP1, UPT, UR27, 0x1, UPT ;  /* 0x000000011b00788c */ /* 0x000fe4000bf25270 */
[----:B------:R-:W-:Y:S02]  /*14c0*/  UISETP.NE.AND UP0, UPT, UR17, 0x2, UPT ;  /* 0x000000021100788c */ /* 0x000fe4000bf05270 */
[----:B------:R-:W-:-:S05]  /*14d0*/  ULOP3.LUT UR28, UR28, 0x800, URZ, 0xc0, !UPT ;  /* 0x000008001c1c7892 */ /* 0x000fca000f8ec0ff */
[----:B------:R-:W-:Y:S07]  /*14e0*/  BRA.U UP1, `(.L_x_19) ;  /* 0x0000000101447547 */ /* 0x000fee000b800000 */
[----:B------:R-:W1:Y:S01]  /*14f0*/  LDCU.128 UR8, c[0x0][0xb10] ;  /* 0x00016200ff0877ac */ /* 0x000e620008000c00 */
[----:B------:R-:W2:Y:S01]  /*1500*/  LDCU UR12, c[0x0][0xb0c] ;  /* 0x00016180ff0c77ac */ /* 0x000ea20008000800 */
[----:B------:R-:W3:Y:S01]  /*1510*/  LDCU UR13, c[0x0][0xb20] ;  /* 0x00016400ff0d77ac */ /* 0x000ee20008000800 */
[----:B-1----:R-:W-:Y:S02]  /*1520*/  UIMAD.WIDE.U32 UR6, UR16, UR8, URZ ;  /* 0x00000008100672a5 */ /* 0x002fe4000f8e00ff */
[----:B------:R-:W-:Y:S02]  /*1530*/  UIMAD.WIDE.U32 UR4, UR20, UR11, URZ ;  /* 0x0000000b140472a5 */ /* 0x000fe4000f8e00ff */
[----:B--2---:R-:W-:Y:S02]  /*1540*/  UISETP.NE.AND UP2, UPT, UR12, 0x1, UPT ;  /* 0x000000010c00788c */ /* 0x004fe4000bf45270 */
[----:B------:R-:W-:Y:S01]  /*1550*/  UISETP.NE.AND UP1, UPT, UR10, 0x1, UPT ;  /* 0x000000010a00788c */ /* 0x000fe2000bf25270 */
[----:B------:R-:W-:-:S02]  /*1560*/  UMOV UR6, UR7 ;  /* 0x0000000700067c82 */ /* 0x000fc40008000000 */
[----:B------:R-:W-:Y:S01]  /*1570*/  UMOV UR4, UR5 ;  /* 0x0000000500047c82 */ /* 0x000fe20008000000 */
[----:B------:R-:W-:Y:S02]  /*1580*/  USHF.R.U32.HI UR6, URZ, UR9, UR6 ;  /* 0x00000009ff067299 */ /* 0x000fe40008011606 */
[----:B---3--:R-:W-:Y:S02]  /*1590*/  USHF.R.U32.HI UR4, URZ, UR13, UR4 ;  /* 0x0000000dff047299 */ /* 0x008fe40008011604 */
[----:B------:R-:W-:Y:S02]  /*15a0*/  USEL UR5, UR16, UR6, !UP2 ;  /* 0x0000000610057287 */ /* 0x000fe4000d000000 */
[----:B------:R-:W-:-:S04]  /*15b0*/  USEL UR4, UR20, UR4, !UP1 ;  /* 0x0000000414047287 */ /* 0x000fc8000c800000 */
[----:B------:R-:W-:Y:S02]  /*15c0*/  UIADD3 UR6, UPT, UPT, UR5, -UR4, URZ ;  /* 0x8000000405067290 */ /* 0x000fe4000fffe0ff */
[----:B------:R-:W-:Y:S02]  /*15d0*/  UIADD3 UR4, UPT, UPT, -UR5, UR4, URZ ;  /* 0x0000000405047290 */ /* 0x000fe4000fffe1ff */
[----:B------:R-:W-:Y:S02]  /*15e0*/  UIMAD UR20, UR6, UR10, UR20 ;  /* 0x0000000a061472a4 */ /* 0x000fe4000f8e0214 */
[----:B------:R-:W-:-:S12]  /*15f0*/  UIMAD UR16, UR4, UR12, UR16 ;  /* 0x0000000c041072a4 */ /* 0x000fd8000f8e0210 */
.L_x_19:
[----:B------:R-:W-:Y:S05]  /*1600*/  BRA.U !UP5, `(.L_x_20) ;  /* 0x000000010d0c7547 */ /* 0x000fea000b800000 */
[----:B------:R-:W-:Y:S01]  /*1610*/  UCGABAR_WAIT ;  /* 0x0000000000007dc7 */ /* 0x000fe20008000000 */
[----:B------:R-:W-:Y:S01]  /*1620*/  CCTL.IVALL ;  /* 0x00000000ff00798f */ /* 0x000fe20002000000 */
[----:B------:R-:W-:Y:S05]  /*1630*/  BRA `(.L_x_21) ;  /* 0x0000000000047947 */ /* 0x000fea0003800000 */
.L_x_20:
[----:B------:R-:W-:Y:S06]  /*1640*/  BAR.SYNC.DEFER_BLOCKING 0x0 ;  /* 0x0000000000007b1d */ /* 0x000fec0000010000 */
.L_x_21:
[----:B------:R-:W-:Y:S05]  /*1650*/  BRA.U UP0, `(.L_x_22) ;  /* 0x0000001100a07547 */ /* 0x000fea000b800000 */
[----:B------:R-:W1:Y:S01]  /*1660*/  LDCU UR6, c[0x0][0x38c] ;  /* 0x00007180ff0677ac */ /* 0x000e620008000800 */
[----:B------:R-:W2:Y:S01]  /*1670*/  S2UR UR8, SR_CgaCtaId ;  /* 0x00000000000879c3 */ /* 0x000ea20000008800 */
[----:B------:R-:W-:Y:S01]  /*1680*/  PLOP3.LUT P1, PT, PT, PT, UP3, 0x80, 0x8 ;  /* 0x000000000008781c */ /* 0x000fe20003f2f038 */
[----:B------:R-:W-:Y:S01]  /*1690*/  IMAD.MOV.U32 R12, RZ, RZ, 0x1 ;  /* 0x00000001ff0c7424 */ /* 0x000fe200078e00ff */
[----:B------:R-:W-:Y:S01]  /*16a0*/  UMOV UR7, 0x400 ;  /* 0x0000040000077882 */ /* 0x000fe20000000000 */
[----:B------:R-:W-:Y:S01]  /*16b0*/  UISETP.NE.AND UP1, UPT, UR17, URZ, UPT ;  /* 0x000000ff1100728c */ /* 0x000fe2000bf25270 */
[----:B------:R-:W-:Y:S02]  /*16c0*/  ISETP.EQ.OR P2, PT, R0, RZ, P3 ;  /* 0x000000ff0000720c */ /* 0x000fe40001f42670 */
[----:B------:R-:W-:Y:S02]  /*16d0*/  CS2R R10, SRZ ;  /* 0x00000000000a7805 */ /* 0x000fe4000001ff00 */
[----:B------:R-:W-:Y:S01]  /*16e0*/  PLOP3.LUT P1, PT, P1, PT, PT, 0x8, 0x80 ;  /* 0x000000000080781c */ /* 0x000fe20000f2e170 */
[----:B------:R-:W-:Y:S01]  /*16f0*/  IMAD.MOV.U32 R9, RZ, RZ, RZ ;  /* 0x000000ffff097224 */ /* 0x000fe200078e00ff */
[----:B------:R-:W3:Y:S01]  /*1700*/  LDCU UR40, c[0x0][0x370] ;  /* 0x00006e00ff2877ac */ /* 0x000ee20008000800 */
[----:B------:R-:W-:Y:S01]  /*1710*/  IMAD.MOV.U32 R8, RZ, RZ, 0x1 ;  /* 0x00000001ff087424 */ /* 0x000fe200078e00ff */
[----:B------:R-:W4:Y:S01]  /*1720*/  LDCU.64 UR26, c[0x0][0x348] ;  /* 0x00006900ff1a77ac */ /* 0x000f220008000a00 */
[----:B-1----:R-:W-:-:S02]  /*1730*/  UIADD3 UR5, UPT, UPT, UR6, 0x3f, URZ ;  /* 0x0000003f06057890 */ /* 0x002fc4000fffe0ff */
[----:B------:R-:W-:Y:S02]  /*1740*/  USHF.R.U32.HI UR45, URZ, 0x6, UR28 ;  /* 0x00000006ff2d7899 */ /* 0x000fe4000801161c */
[----:B------:R-:W-:Y:S02]  /*1750*/  USHF.R.S32.HI UR4, URZ, 0x1f, UR5 ;  /* 0x0000001fff047899 */ /* 0x000fe40008011405 */
[----:B------:R-:W-:Y:S02]  /*1760*/  UIADD3 UR46, UPT, UPT, UR6, 0x7e, URZ ;  /* 0x0000007e062e7890 */ /* 0x000fe4000fffe0ff */
[----:B------:R-:W-:Y:S02]  /*1770*/  ULEA.HI UR4, UR4, UR5, URZ, 0x6 ;  /* 0x0000000504047291 */ /* 0x000fe4000f8f30ff */
[----:B------:R-:W-:Y:S02]  /*1780*/  UIADD3 UR5, UPT, UPT, UR6, -0x1, URZ ;  /* 0xffffffff06057890 */ /* 0x000fe4000fffe0ff */
[----:B------:R-:W-:-:S02]  /*1790*/  USHF.R.S32.HI UR43, URZ, 0x6, UR4 ;  /* 0x00000006ff2b7899 */ /* 0x000fc40008011404 */
[----:B------:R-:W-:Y:S02]  /*17a0*/  UISETP.GE.U32.AND UP2, UPT, UR5, -0x7f, UPT ;  /* 0xffffff810500788c */ /* 0x000fe4000bf46070 */
[----:B------:R-:W-:Y:S02]  /*17b0*/  UISETP.LT.U32.AND UP0, UPT, UR43, 0x3, UPT ;  /* 0x000000032b00788c */ /* 0x000fe4000bf01070 */
[----:B--2---:R-:W-:Y:S02]  /*17c0*/  ULEA UR7, UR8, UR7, 0x18 ;  /* 0x0000000708077291 */ /* 0x004fe4000f8ec0ff */
[----:B------:R-:W-:Y:S02]  /*17d0*/  USEL UR41, UR43, 0x3, UP0 ;  /* 0x000000032b297887 */ /* 0x000fe40008000000 */
[----:B------:R-:W-:Y:S02]  /*17e0*/  ULEA UR29, UR28, UR7, 0x1 ;  /* 0x000000071c1d7291 */ /* 0x000fe4000f8e08ff */
[----:B------:R-:W-:-:S02]  /*17f0*/  UIADD3 UR21, UPT, UPT, UR41, -0x1, URZ ;  /* 0xffffffff29157890 */ /* 0x000fc4000fffe0ff */
[----:B------:R-:W-:Y:S01]  /*1800*/  @UP2 UIADD3 UR21, UPT, UPT, UR41, URZ, URZ ;  /* 0x000000ff29152290 */ /* 0x000fe2000fffe0ff */
[----:B------:R-:W1:Y:S01]  /*1810*/  LDCU UR39, c[0x0][0x374] ;  /* 0x00006e80ff2777ac */ /* 0x000e620008000800 */
[----:B------:R-:W-:Y:S02]  /*1820*/  USEL UR24, UR48, 0x2, UP1 ;  /* 0x0000000230187887 */ /* 0x000fe40008800000 */
[----:B------:R-:W-:Y:S02]  /*1830*/  UIADD3 UR29, UPT, UPT, UR29, 0x8800, URZ ;  /* 0x000088001d1d7890 */ /* 0x000fe4000fffe0ff */
[----:B------:R-:W-:Y:S02]  /*1840*/  UIADD3 UR44, UPT, UPT, UR43, -UR41, URZ ;  /* 0x800000292b2c7290 */ /* 0x000fe4000fffe0ff */
[----:B------:R-:W-:Y:S01]  /*1850*/  UIADD3 UR21, UPT, UPT, UR21, 0x1, URZ ;  /* 0x0000000115157890 */ /* 0x000fe2000fffe0ff */
[----:B---34-:R-:W-:-:S11]  /*1860*/  UMOV UR5, URZ ;  /* 0x000000ff00057c82 */ /* 0x018fd60008000000 */
.L_x_42:
[----:B------:R-:W2:Y:S02]  /*1870*/  S2UR UR4, SR_CgaCtaId ;  /* 0x00000000000479c3 */ /* 0x000ea40000008800 */
[----:B--2---:R-:W-:-:S09]  /*1880*/  UISETP.NE.AND UP0, UPT, UR4, URZ, UPT ;  /* 0x000000ff0400728c */ /* 0x004fd2000bf05270 */
[----:B-1----:R-:W-:Y:S05]  /*1890*/  BRA.U UP0, `(.L_x_23) ;  /* 0x0000000100287547 */ /* 0x002fea000b800000 */
[----:B------:R-:W-:Y:S02]  /*18a0*/  LEA R0, R9, UR7, 0x3 ;  /* 0x0000000709007c11 */ /* 0x000fe4000f8e18ff */
[----:B------:R-:W-:-:S04]  /*18b0*/  SHF.L.U32 R3, R8, 0x1f, RZ ;  /* 0x0000001f08037819 */ /* 0x000fc800000006ff */
[----:B------:R-:W2:Y:S02]  /*18c0*/  SYNCS.PHASECHK.TRANS64.TRYWAIT P0, [R0+URZ+0xf0], R3 ;  /* 0x0000f003000075a7 */ /* 0x000ea400080011ff */
[----:B--2---:R-:W-:Y:S05]  /*18d0*/  @!P0 BRA `(.L_x_24) ;  /* 0x0000007c00208947 */ /* 0x004fea0003800000 */
.L_x_137:
[----:B------:R3:W-:Y:S01]  /*18e0*/  SYNCS.ARRIVE.TRANS64.A1T0 RZ, [R0+URZ+0xe0], RZ ;  /* 0x0000e0ff00ff79a7 */ /* 0x0007e200081000ff */
[----:B------:R-:W-:-:S05]  /*18f0*/  VIADD R9, R9, 0x1 ;  /* 0x0000000109097836 */ /* 0x000fca0000000000 */
[----:B------:R-:W-:-:S04]  /*1900*/  ISETP.NE.AND P0, PT, R9, 0x2, PT ;  /* 0x000000020900780c */ /* 0x000fc80003f05270 */
[----:B--2---:R-:W-:Y:S02]  /*1910*/  SEL R3, RZ, 0x1, P0 ;  /* 0x00000001ff037807 */ /* 0x004fe40000000000 */
[----:B------:R-:W-:Y:S02]  /*1920*/  SEL R9, R9, RZ, P0 ;  /* 0x000000ff09097207 */ /* 0x000fe40000000000 */
[----:B------:R-:W-:-:S07]  /*1930*/  LOP3.LUT R8, R8, R3, RZ, 0x3c, !PT ;  /* 0x0000000308087212 */ /* 0x000fce00078e3cff */
.L_x_23:
[----:B------:R-:W-:Y:S01]  /*1940*/  ULEA UR4, UR5, UR7, 0x3 ;  /* 0x0000000705047291 */ /* 0x000fe2000f8e18ff */
[----:B---3--:R-:W-:Y:S01]  /*1950*/  SHF.L.U32 R0, R12, 0x1f, RZ ;  /* 0x0000001f0c007819 */ /* 0x008fe200000006ff */
[----:B------:R-:W-:Y:S02]  /*1960*/  UISETP.GE.U32.AND UP0, UPT, UR46, 0x7f, UPT ;  /* 0x0000007f2e00788c */ /* 0x000fe4000bf06070 */
[----:B------:R-:W-:Y:S02]  /*1970*/  USHF.L.U32 UR11, UR20, 0x8, URZ ;  /* 0x00000008140b7899 */ /* 0x000fe400080006ff */
[----:B------:R-:W-:Y:S01]  /*1980*/  ULEA UR35, UR16, UR45, 0x6 ;  /* 0x0000002d10237291 */ /* 0x000fe2000f8e30ff */
[----:B------:R-:W-:Y:S02]  /*1990*/  UMOV UR13, URZ ;  /* 0x000000ff000d7c82 */ /* 0x000fe40008000000 */
[----:B------:R2:W3:Y:S02]  /*19a0*/  SYNCS.PHASECHK.TRANS64.TRYWAIT P0, [UR4+0x18], R0 ;  /* 0x00001800ff0075a7 */ /* 0x0004e40008001104 */
[----:B------:R-:W-:Y:S07]  /*19b0*/  BRA.U !UP0, `(.L_x_25) ;  /* 0x0000000108c07547 */ /* 0x000fee000b800000 */
[----:B------:R-:W-:Y:S01]  /*19c0*/  UMOV UR6, URZ ;  /* 0x000000ff00067c82 */ /* 0x000fe20008000000 */
[----:B------:R-:W-:-:S05]  /*19d0*/  UMOV UR4, UR5 ;  /* 0x0000000500047c82 */ /* 0x000fca0008000000 */
.L_x_31:
[----:B------:R-:W-:Y:S01]  /*19e0*/  ULEA UR33, UR4, UR7, 0x3 ;  /* 0x0000000704217291 */ /* 0x000fe2000f8e18ff */
[----:B---3--:R-:W-:Y:S01]  /*19f0*/  @!P3 MOV R2, 0xa000 ;  /* 0x0000a0000002b802 */ /* 0x008fe20000000f00 */
[----:B-1-3--:R-:W-:Y:S10]  /*1a00*/  @P0 BRA `(.L_x_26) ;  /* 0x00000000000c0947 */ /* 0x00aff40003800000 */
[----:B------:R-:W-:-:S04]  /*1a10*/  SHF.L.U32 R3, R12, 0x1f, RZ ;  /* 0x0000001f0c037819 */ /* 0x000fc800000006ff */
[----:B------:R-:W3:Y:S02]  /*1a20*/  SYNCS.PHASECHK.TRANS64.TRYWAIT P0, [UR33+0x18], R3 ;  /* 0x00001803ff0075a7 */ /* 0x000ee40008001121 */
[----:B---3--:R-:W-:Y:S05]  /*1a30*/  @!P0 BRA `(.L_x_27) ;  /* 0x0000007800dc8947 */ /* 0x008fea0003800000 */
.L_x_26:
[----:B------:R3:W-:Y:S01]  /*1a40*/  @!P3 SYNCS.ARRIVE.TRANS64 RZ, [UR33], R2 ;  /* 0x00000002ffffb9a7 */ /* 0x0007e20008000021 */
[----:B------:R-:W-:-:S04]  /*1a50*/  ULOP3.LUT UR5, UR24, 0x2, URZ, 0xfc, !UPT ;  /* 0x0000000218057892 */ /* 0x000fc8000f8efcff */
[----:B------:R-:W-:-:S09]  /*1a60*/  UISETP.NE.AND UP0, UPT, UR5, 0x2, UPT ;  /* 0x000000020500788c */ /* 0x000fd2000bf05270 */
[----:B------:R-:W-:Y:S05]  /*1a70*/  BRA.U UP0, `(.L_x_28) ;  /* 0x0000000100047547 */ /* 0x000fea000b800000 */
[----:B-1----:R-:W-:Y:S05]  /*1a80*/  BPT.TRAP 0x1 ;  /* 0x000000040000795c */ /* 0x002fea0000300000 */
.L_x_28:
[----:B------:R-:W-:Y:S04]  /*1a90*/  BSSY.RECONVERGENT B0, `(.L_x_29) ;  /* 0x0000003000007945 */ /* 0x000fe80003800200 */
[----:B------:R-:W-:Y:S05]  /*1aa0*/  @P2 BRA `(.L_x_30) ;  /* 0x0000000000042947 */ /* 0x000fea0003800000 */
[----:B-1----:R-:W-:Y:S05]  /*1ab0*/  BPT.TRAP 0x1 ;  /* 0x000000040000795c */ /* 0x002fea0000300000 */
.L_x_30:
[----:B-1----:R-:W-:Y:S05]  /*1ac0*/  BSYNC.RECONVERGENT B0 ;  /* 0x0000000000007941 */ /* 0x002fea0003800200 */
.L_x_29:
[----:B------:R-:W-:Y:S02]  /*1ad0*/  UIADD3 UR5, UPT, UPT, UR4, 0x1, URZ ;  /* 0x0000000104057890 */ /* 0x000fe4000fffe0ff */
[----:B------:R-:W-:Y:S02]  /*1ae0*/  UIADD3 UR16, UP1, UPT, UR26, 0x80, URZ ;  /* 0x000000801a107890 */ /* 0x000fe4000ff3e0ff */
[----:B------:R-:W-:Y:S02]  /*1af0*/  UISETP.NE.AND UP0, UPT, UR5, 0x3, UPT ;  /* 0x000000030500788c */ /* 0x000fe4000bf05270 */
[----:B------:R-:W-:Y:S02]  /*1b00*/  USHF.L.U32 UR34, UR6, 0x6, URZ ;  /* 0x0000000606227899 */ /* 0x000fe400080006ff */
[----:B------:R-:W-:Y:S02]  /*1b10*/  USEL UR9, URZ, 0x1, UP0 ;  /* 0x00000001ff097887 */ /* 0x000fe40008000000 */
[----:B------:R-:W-:-:S02]  /*1b20*/  USEL UR5, UR5, URZ, UP0 ;  /* 0x000000ff05057287 */ /* 0x000fc40008000000 */
[----:B------:R-:W-:Y:S02]  /*1b30*/  UIADD3 UR14, UP0, UPT, UR26, 0x180, URZ ;  /* 0x000001801a0e7890 */ /* 0x000fe4000ff1e0ff */
[----:B------:R-:W-:Y:S01]  /*1b40*/  ULEA UR8, UR5, UR7, 0x3 ;  /* 0x0000000705087291 */ /* 0x000fe2000f8e18ff */
[----:B------:R-:W-:Y:S01]  /*1b50*/  LOP3.LUT R12, R12, UR9, RZ, 0x3c, !PT ;  /* 0x000000090c0c7c12 */ /* 0x000fe2000f8e3cff */
[----:B------:R-:W-:Y:S02]  /*1b60*/  ULEA UR9, UR4, UR28, 0xc ;  /* 0x0000001c04097291 */ /* 0x000fe4000f8e60ff */
[----:B------:R-:W-:Y:S01]  /*1b70*/  UIADD3.X UR17, UPT, UPT, URZ, UR27, URZ, UP1, !UPT ;  /* 0x0000001bff117290 */ /* 0x000fe20008ffe4ff */
[----:B--2---:R-:W-:Y:S01]  /*1b80*/  SHF.L.U32 R0, R12, 0x1f, RZ ;  /* 0x0000001f0c007819 */ /* 0x004fe200000006ff */
[----:B------:R-:W-:Y:S02]  /*1b90*/  ULEA UR9, UR9, UR7, 0x1 ;  /* 0x0000000709097291 */ /* 0x000fe4000f8e08ff */
[----:B------:R-:W-:Y:S01]  /*1ba0*/  UIADD3.X UR15, UPT, UPT, URZ, UR27, URZ, UP0, !UPT ;  /* 0x0000001bff0f7290 */ /* 0x000fe200087fe4ff */
[----:B------:R4:W1:Y:S01]  /*1bb0*/  SYNCS.PHASECHK.TRANS64.TRYWAIT P0, [UR8+0x18], R0 ;  /* 0x00001800ff0075a7 */ /* 0x0008620008001108 */
[----:B------:R-:W-:-:S02]  /*1bc0*/  ULEA UR8, UR4, UR7, 0xf ;  /* 0x0000000704087291 */ /* 0x000fc4000f8e78ff */
[----:B------:R-:W-:Y:S02]  /*1bd0*/  UIADD3 UR32, UPT, UPT, UR9, 0x8800, URZ ;  /* 0x0000880009207890 */ /* 0x000fe4000fffe0ff */
[----:B------:R-:W-:Y:S01]  /*1be0*/  UIADD3 UR8, UPT, UPT, UR8, 0xe800, URZ ;  /* 0x0000e80008087890 */ /* 0x000fe2000fffe0ff */
[----:B------:R-:W-:Y:S01]  /*1bf0*/  UMOV UR13, 0x30000 ;  /* 0x00030000000d7882 */ /* 0x000fe20000000000 */
[----:B------:R-:W-:Y:S01]  /*1c00*/  UMOV UR18, 0x0 ;  /* 0x0000000000127882 */ /* 0x000fe20000000000 */
[----:B------:R-:W-:Y:S01]  /*1c10*/  UMOV UR19, 0x10000000 ;  /* 0x1000000000137882 */ /* 0x000fe20000000000 */
[----:B------:R-:W-:Y:S01]  /*1c20*/  UMOV UR12, UR36 ;  /* 0x00000024000c7c82 */ /* 0x000fe20008000000 */
[----:B------:R-:W-:Y:S01]  /*1c30*/  UMOV UR9, UR33 ;  /* 0x0000002100097c82 */ /* 0x000fe20008000000 */
[----:B------:R-:W-:Y:S01]  /*1c40*/  UMOV UR10, UR34 ;  /* 0x00000022000a7c82 */ /* 0x000fe20008000000 */
[----:B------:R2:W-:Y:S01]  /*1c50*/  UTMALDG.3D.MULTICAST [UR32], [UR16], UR13, desc[UR18] ;  /* 0x00001220100073b4 */ /* 0x0005e2000801180d */
[----:B------:R-:W-:Y:S01]  /*1c60*/  UIADD3 UR6, UPT, UPT, UR6, 0x1, URZ ;  /* 0x0000000106067890 */ /* 0x000fe2000fffe0ff */
[----:B------:R-:W-:-:S03]  /*1c70*/  UMOV UR4, UR5 ;  /* 0x0000000500047c82 */ /* 0x000fc60008000000 */
[----:B------:R-:W-:Y:S01]  /*1c80*/  UISETP.NE.AND UP0, UPT, UR6, UR21, UPT ;  /* 0x000000150600728c */ /* 0x000fe2000bf05270 */
[----:B------:R4:W-:Y:S01]  /*1c90*/  UTMALDG.3D [UR8], [UR14], desc[UR18] ;  /* 0x000012080e0075b4 */ /* 0x0009e20008011000 */
[----:B--2---:R-:W-:-:S07]  /*1ca0*/  UMOV UR13, UR21 ;  /* 0x00000015000d7c82 */ /* 0x004fce0008000000 */
[----:B----4-:R-:W-:Y:S05]  /*1cb0*/  BRA.U UP0, `(.L_x_31) ;  /* 0xfffffffd00487547 */ /* 0x010fea000b83ffff */
.L_x_25:
[----:B------:R-:W-:Y:S01]  /*1cc0*/  ULEA UR4, UR5, UR7, 0x3 ;  /* 0x0000000705047291 */ /* 0x000fe2000f8e18ff */
[----:B--2---:R-:W-:Y:S01]  /*1cd0*/  SHF.L.U32 R0, R12, 0x1f, RZ ;  /* 0x0000001f0c007819 */ /* 0x004fe200000006ff */
[----:B------:R-:W-:Y:S01]  /*1ce0*/  @!P1 SYNCS.ARRIVE.TRANS64.A1T0 RZ, [UR7+0x78], RZ ;  /* 0x000078ffffff99a7 */ /* 0x000fe20008100007 */
[----:B------:R-:W-:-:S06]  /*1cf0*/  UISETP.GT.AND UP0, UPT, UR43, UR41, UPT ;  /* 0x000000292b00728c */ /* 0x000fcc000bf04270 */
[----:B-1-3--:R1:W2:Y:S03]  /*1d00*/  SYNCS.PHASECHK.TRANS64.TRYWAIT P0, [UR4+0x18], R0 ;  /* 0x00001800ff0075a7 */ /* 0x00a2a60008001104 */
[----:B------:R-:W-:Y:S05]  /*1d10*/  BRA.U !UP0, `(.L_x_32) ;  /* 0x0000000108bc7547 */ /* 0x000fea000b800000 */
[----:B------:R-:W-:Y:S01]  /*1d20*/  UIADD3 UR25, UPT, UPT, UR44, UR13, URZ ;  /* 0x0000000d2c197290 */ /* 0x000fe2000fffe0ff */
[----:B------:R-:W-:-:S11]  /*1d30*/  UMOV UR4, UR5 ;  /* 0x0000000500047c82 */ /* 0x000fd60008000000 */
.L_x_38:
[----:B------:R-:W-:Y:S01]  /*1d40*/  ULEA UR17, UR4, UR7, 0x3 ;  /* 0x0000000704117291 */ /* 0x000fe2000f8e18ff */
[----:B--2---:R-:W-:Y:S01]  /*1d50*/  @!P3 MOV R2, 0xa000 ;  /* 0x0000a0000002b802 */ /* 0x004fe20000000f00 */
[----:B--2-4-:R-:W-:Y:S10]  /*1d60*/  @P0 BRA `(.L_x_33) ;  /* 0x00000000000c0947 */ /* 0x014ff40003800000 */
[----:B------:R-:W-:-:S04]  /*1d70*/  SHF.L.U32 R3, R12, 0x1f, RZ ;  /* 0x0000001f0c037819 */ /* 0x000fc800000006ff */
[----:B------:R-:W2:Y:S02]  /*1d80*/  SYNCS.PHASECHK.TRANS64.TRYWAIT P0, [UR17+0x18], R3 ;  /* 0x00001803ff0075a7 */ /* 0x000ea40008001111 */
[----:B--2---:R-:W-:Y:S05]  /*1d90*/  @!P0 BRA `(.L_x_34) ;  /* 0x00000078001c8947 */ /* 0x004fea0003800000 */
.L_x_33:
[----:B------:R2:W-:Y:S01]  /*1da0*/  @!P3 SYNCS.ARRIVE.TRANS64 RZ, [UR17], R2 ;  /* 0x00000002ffffb9a7 */ /* 0x0005e20008000011 */
[----:B------:R-:W-:-:S04]  /*1db0*/  ULOP3.LUT UR5, UR24, 0x2, URZ, 0xfc, !UPT ;  /* 0x0000000218057892 */ /* 0x000fc8000f8efcff */
[----:B------:R-:W-:-:S09]  /*1dc0*/  UISETP.NE.AND UP0, UPT, UR5, 0x2, UPT ;  /* 0x000000020500788c */ /* 0x000fd2000bf05270 */
[----:B------:R-:W-:Y:S05]  /*1dd0*/  BRA.U UP0, `(.L_x_35) ;  /* 0x0000000100047547 */ /* 0x000fea000b800000 */
[----:B------:R-:W-:Y:S05]  /*1de0*/  BPT.TRAP 0x1 ;  /* 0x000000040000795c */ /* 0x000fea0000300000 */
.L_x_35:
[----:B------:R-:W-:Y:S04]  /*1df0*/  BSSY.RECONVERGENT B0, `(.L_x_36) ;  /* 0x0000003000007945 */ /* 0x000fe80003800200 */
[----:B------:R-:W-:Y:S05]  /*1e00*/  @P2 BRA `(.L_x_37) ;  /* 0x0000000000042947 */ /* 0x000fea0003800000 */
[----:B------:R-:W-:Y:S05]  /*1e10*/  BPT.TRAP 0x1 ;  /* 0x000000040000795c */ /* 0x000fea0000300000 */
.L_x_37:
[----:B------:R-:W-:Y:S05]  /*1e20*/  BSYNC.RECONVERGENT B0 ;  /* 0x0000000000007941 */ /* 0x000fea0003800200 */
.L_x_36:
[----:B------:R-:W-:Y:S02]  /*1e30*/  UIADD3 UR5, UPT, UPT, UR4, 0x1, URZ ;  /* 0x0000000104057890 */ /* 0x000fe4000fffe0ff */
[----:B------:R-:W-:Y:S02]  /*1e40*/  UIADD3 UR14, UP1, UPT, UR26, 0x80, URZ ;  /* 0x000000801a0e7890 */ /* 0x000fe4000ff3e0ff */
[----:B------:R-:W-:Y:S02]  /*1e50*/  UISETP.NE.AND UP0, UPT, UR5, 0x3, UPT ;  /* 0x000000030500788c */ /* 0x000fe4000bf05270 */
[----:B------:R-:W-:Y:S02]  /*1e60*/  USHF.L.U32 UR18, UR13, 0x6, URZ ;  /* 0x000000060d127899 */ /* 0x000fe400080006ff */
[----:B------:R-:W-:Y:S02]  /*1e70*/  USEL UR8, URZ, 0x1, UP0 ;  /* 0x00000001ff087887 */ /* 0x000fe40008000000 */
[----:B------:R-:W-:-:S02]  /*1e80*/  USEL UR5, UR5, URZ, UP0 ;  /* 0x000000ff05057287 */ /* 0x000fc40008000000 */
[----:B------:R-:W-:Y:S02]  /*1e90*/  UIADD3 UR22, UP0, UPT, UR26, 0x180, URZ ;  /* 0x000001801a167890 */ /* 0x000fe4000ff1e0ff */
[----:B------:R-:W-:Y:S01]  /*1ea0*/  LOP3.LUT R12, R12, UR8, RZ, 0x3c, !PT ;  /* 0x000000080c0c7c12 */ /* 0x000fe2000f8e3cff */
[----:B------:R-:W-:Y:S02]  /*1eb0*/  ULEA UR6, UR5, UR7, 0x3 ;  /* 0x0000000705067291 */ /* 0x000fe4000f8e18ff */
[----:B------:R-:W-:Y:S01]  /*1ec0*/  ULEA UR8, UR4, UR7, 0xf ;  /* 0x0000000704087291 */ /* 0x000fe2000f8e78ff */
[----:B-1----:R-:W-:Y:S01]  /*1ed0*/  SHF.L.U32 R0, R12, 0x1f, RZ ;  /* 0x0000001f0c007819 */ /* 0x002fe200000006ff */
[----:B------:R-:W-:Y:S02]  /*1ee0*/  ULEA UR16, UR4, UR29, 0xd ;  /* 0x0000001d04107291 */ /* 0x000fe4000f8e68ff */
[----:B------:R-:W-:Y:S02]  /*1ef0*/  UIADD3.X UR15, UPT, UPT, URZ, UR27, URZ, UP1, !UPT ;  /* 0x0000001bff0f7290 */ /* 0x000fe40008ffe4ff */
[----:B------:R-:W-:Y:S01]  /*1f00*/  UIADD3 UR8, UPT, UPT, UR8, 0xe800, URZ ;  /* 0x0000e80008087890 */ /* 0x000fe2000fffe0ff */
[----:B------:R3:W4:Y:S01]  /*1f10*/  SYNCS.PHASECHK.TRANS64.TRYWAIT P0, [UR6+0x18], R0 ;  /* 0x00001800ff0075a7 */ /* 0x0007220008001106 */
[----:B------:R-:W-:Y:S01]  /*1f20*/  UIADD3.X UR23, UPT, UPT, URZ, UR27, URZ, UP0, !UPT ;  /* 0x0000001bff177290 */ /* 0x000fe200087fe4ff */
[----:B------:R-:W-:Y:S01]  /*1f30*/  UMOV UR6, 0x30000 ;  /* 0x0003000000067882 */ /* 0x000fe20000000000 */
[----:B------:R-:W-:Y:S01]  /*1f40*/  UMOV UR30, 0x0 ;  /* 0x00000000001e7882 */ /* 0x000fe20000000000 */
[----:B------:R-:W-:Y:S01]  /*1f50*/  UMOV UR31, 0x10000000 ;  /* 0x10000000001f7882 */ /* 0x000fe20000000000 */
[----:B------:R-:W-:Y:S01]  /*1f60*/  UMOV UR19, UR35 ;  /* 0x0000002300137c82 */ /* 0x000fe20008000000 */
[----:B------:R-:W-:Y:S01]  /*1f70*/  UMOV UR20, UR36 ;  /* 0x0000002400147c82 */ /* 0x000fe20008000000 */
[----:B------:R-:W-:Y:S01]  /*1f80*/  UMOV UR12, UR36 ;  /* 0x00000024000c7c82 */ /* 0x000fe20008000000 */
[----:B------:R-:W-:Y:S01]  /*1f90*/  UMOV UR9, UR17 ;  /* 0x0000001100097c82 */ /* 0x000fe20008000000 */
[----:B------:R-:W-:Y:S01]  /*1fa0*/  UMOV UR10, UR18 ;  /* 0x00000012000a7c82 */ /* 0x000fe20008000000 */
[----:B------:R3:W-:Y:S01]  /*1fb0*/  UTMALDG.3D.MULTICAST [UR16], [UR14], UR6, desc[UR30] ;  /* 0x00001e100e0073b4 */ /* 0x0007e20008011806 */
[----:B------:R-:W-:Y:S01]  /*1fc0*/  UIADD3 UR13, UPT, UPT, UR13, 0x1, URZ ;  /* 0x000000010d0d7890 */ /* 0x000fe2000fffe0ff */
[----:B------:R-:W-:-:S03]  /*1fd0*/  UMOV UR4, UR5 ;  /* 0x0000000500047c82 */ /* 0x000fc60008000000 */
[----:B------:R-:W-:Y:S01]  /*1fe0*/  UISETP.NE.AND UP0, UPT, UR13, UR25, UPT ;  /* 0x000000190d00728c */ /* 0x000fe2000bf05270 */
[----:B------:R3:W-:Y:S08]  /*1ff0*/  UTMALDG.3D [UR8], [UR22], desc[UR30] ;  /* 0x00001e08160075b4 */ /* 0x0007f00008011000 */
[----:B---3--:R-:W-:Y:S05]  /*2000*/  BRA.U UP0, `(.L_x_38) ;  /* 0xfffffffd004c7547 */ /* 0x008fea000b83ffff */
.L_x_32:
[C---:B------:R-:W-:Y:S01]  /*2010*/  LEA R3, R11.reuse, UR7, 0x3 ;  /* 0x000000070b037c11 */ /* 0x040fe2000f8e18ff */
[----:B------:R-:W-:Y:S01]  /*2020*/  NOP ;  /* 0x0000000000007918 */ /* 0x000fe20000000000 */
[----:B-1----:R-:W-:Y:S02]  /*2030*/  SHF.L.U32 R0, R10, 0x1f, RZ ;  /* 0x0000001f0a007819 */ /* 0x002fe400000006ff */
[----:B------:R-:W-:Y:S02]  /*2040*/  LEA R5, R11, UR7, 0x4 ;  /* 0x000000070b057c11 */ /* 0x000fe4000f8e20ff */
[----:B--2-4-:R-:W1:Y:S02]  /*2050*/  SYNCS.PHASECHK.TRANS64.TRYWAIT P0, [R3+URZ+0x80], R0 ;  /* 0x00008000030075a7 */ /* 0x014e6400080011ff */
[----:B-1----:R-:W-:Y:S05]  /*2060*/  @!P0 BRA `(.L_x_39) ;  /* 0x0000007400808947 */ /* 0x002fea0003800000 */
.L_x_140:
[----:B------:R-:W2:Y:S01]  /*2070*/  LDS.128 R4, [R5+0x110] ;  /* 0x0001100005047984 */ /* 0x000ea20000000c00 */
[----:B------:R-:W-:Y:S01]  /*2080*/  UISETP.GE.AND UP0, UPT, UR42, 0x1, UPT ;  /* 0x000000012a00788c */ /* 0x000fe2000bf06270 */
[----:B------:R-:W-:Y:S01]  /*2090*/  @!PT LDS RZ, [RZ] ;  /* 0x00000000fffff984 */ /* 0x000fe20000000800 */
[----:B------:R-:W-:Y:S01]  /*20a0*/  @!PT LDS RZ, [RZ] ;  /* 0x00000000fffff984 */ /* 0x000fe20000000800 */
[----:B------:R-:W-:Y:S01]  /*20b0*/  @!PT LDS RZ, [RZ] ;  /* 0x00000000fffff984 */ /* 0x000fe20000000800 */
[----:B------:R-:W-:Y:S01]  /*20c0*/  @!PT LDS RZ, [RZ] ;  /* 0x00000000fffff984 */ /* 0x000fe20000000800 */
[----:B------:R3:W-:Y:S06]  /*20d0*/  MEMBAR.ALL.CTA ;  /* 0x0000000000007992 */ /* 0x0007ec0000008000 */
[----:B---3--:R-:W3:Y:S01]  /*20e0*/  FENCE.VIEW.ASYNC.S ;  /* 0x00000000000073c6 */ /* 0x008ee20000000000 */
[----:B--2---:R-:W-:-:S13]  /*20f0*/  LOP3.LUT P0, RZ, R6, 0x1, RZ, 0xc0, !PT ;  /* 0x0000000106ff7812 */ /* 0x004fda000780c0ff */
[----:B---3--:R-:W-:Y:S01]  /*2100*/  VOTEU.ANY UP1, P0 ;  /* 0x0000000000ff7886 */ /* 0x008fe20000020100 */
[----:B------:R-:W-:-:S13]  /*2110*/  PLOP3.LUT P0, PT, PT, PT, UP1, 0x80, 0x8 ;  /* 0x000000000008781c */ /* 0x000fda0003f0f018 */
[----:B-1----:R-:W-:Y:S02]  /*2120*/  @P0 LOP3.LUT R0, R5, 0xffff, RZ, 0xc0, !PT ;  /* 0x0000ffff05000812 */ /* 0x002fe400078ec0ff */
[----:B------:R-:W-:Y:S02]  /*2130*/  @P0 MOV R2, R4 ;  /* 0x0000000400020202 */ /* 0x000fe40000000f00 */
[----:B------:R-:W-:Y:S01]  /*2140*/  @P0 R2UR UR6, R0 ;  /* 0x00000000000602ca */ /* 0x000fe200000e0000 */
[----:B------:R-:W-:Y:S01]  /*2150*/  VIADD R0, R3, 0x90 ;  /* 0x0000009003007836 */ /* 0x000fe20000000000 */
[----:B------:R-:W-:Y:S02]  /*2160*/  @P0 SHF.R.U32.HI R4, RZ, 0x10, R5 ;  /* 0x00000010ff040819 */ /* 0x000fe40000011605 */
[----:B------:R-:W-:Y:S02]  /*2170*/  @P0 R2UR UR8, R2 ;  /* 0x00000000020802ca */ /* 0x000fe400000e0000 */
[----:B------:R-:W-:-:S02]  /*2180*/  PRMT R0, RZ, 0x654, R0 ;  /* 0x00000654ff007816 */ /* 0x000fc40000000000 */
[----:B------:R-:W-:Y:S02]  /*2190*/  @P0 R2UR UR4, R4 ;  /* 0x00000000040402ca */ /* 0x000fe400000e0000 */
[----:B------:R1:W-:Y:S03]  /*21a0*/  SYNCS.ARRIVE.TRANS64.RED.A1T0 RZ, [R0+URZ], RZ ;  /* 0x000000ff00ff79a7 */ /* 0x0003e600081004ff */
[----:B------:R-:W-:-:S04]  /*21b0*/  @UP1 UMOV UR37, UR6 ;  /* 0x0000000600251c82 */ /* 0x000fc80008000000 */
[----:B------:R-:W-:-:S04]  /*21c0*/  @UP1 UMOV UR38, UR8 ;  /* 0x0000000800261c82 */ /* 0x000fc80008000000 */
[----:B------:R-:W-:Y:S01]  /*21d0*/  @UP1 UMOV UR36, UR4 ;  /* 0x0000000400241c82 */ /* 0x000fe20008000000 */
[----:B------:R-:W-:Y:S05]  /*21e0*/  BRA.U !UP0, `(.L_x_40) ;  /* 0x0000000108d47547 */ /* 0x000fea000b800000 */
[----:B------:R-:W2:Y:S01]  /*21f0*/  LDCU.128 UR12, c[0x0][0xb10] ;  /* 0x00016200ff0c77ac */ /* 0x000ea20008000c00 */
[----:B------:R-:W3:Y:S01]  /*2200*/  LDCU UR25, c[0x0][0xb20] ;  /* 0x00016400ff1977ac */ /* 0x000ee20008000800 */
[----:B------:R-:W4:Y:S01]  /*2210*/  LDCU UR20, c[0x0][0xb0c] ;  /* 0x00016180ff1477ac */ /* 0x000f220008000800 */
[----:B------:R-:W1:Y:S01]  /*2220*/  LDCU.64 UR10, c[0x0][0xb28] ;  /* 0x00016500ff0a77ac */ /* 0x000e620008000a00 */
[----:B------:R-:W-:Y:S02]  /*2230*/  UISETP.NE.AND UP3, UPT, UR42, 0x1, UPT ;  /* 0x000000012a00788c */ /* 0x000fe4000bf65270 */
[----:B--2---:R-:W-:Y:S02]  /*2240*/  UIMAD.WIDE.U32 UR16, UR39, UR15, URZ ;  /* 0x0000000f271072a5 */ /* 0x004fe4000f8e00ff */
[----:B------:R-:W-:Y:S02]  /*2250*/  UIMAD.WIDE.U32 UR8, UR40, UR12, URZ ;  /* 0x0000000c280872a5 */ /* 0x000fe4000f8e00ff */
[----:B------:R-:W-:-:S02]  /*2260*/  UISETP.NE.AND UP0, UPT, UR14, 0x1, UPT ;  /* 0x000000010e00788c */ /* 0x000fc4000bf05270 */
[----:B------:R-:W-:Y:S01]  /*2270*/  UIMAD.WIDE.U32 UR22, UR37, UR15, URZ ;  /* 0x0000000f251672a5 */ /* 0x000fe2000f8e00ff */
[----:B------:R-:W-:Y:S02]  /*2280*/  UMOV UR16, UR17 ;  /* 0x0000001100107c82 */ /* 0x000fe40008000000 */
[----:B------:R-:W-:Y:S01]  /*2290*/  UMOV UR8, UR9 ;  /* 0x0000000900087c82 */ /* 0x000fe20008000000 */
[----:B---3--:R-:W-:Y:S02]  /*22a0*/  USHF.R.U32.HI UR16, URZ, UR25, UR16 ;  /* 0x00000019ff107299 */ /* 0x008fe40008011610 */
[----:B----4-:R-:W-:Y:S02]  /*22b0*/  UISETP.NE.AND UP2, UPT, UR20, 0x1, UPT ;  /* 0x000000011400788c */ /* 0x010fe4000bf45270 */
[----:B------:R-:W-:Y:S02]  /*22c0*/  USHF.R.U32.HI UR8, URZ, UR13, UR8 ;  /* 0x0000000dff087299 */ /* 0x000fe40008011608 */
[----:B------:R-:W-:-:S02]  /*22d0*/  USEL UR6, UR39, UR16, !UP0 ;  /* 0x0000001027067287 */ /* 0x000fc4000c000000 */
[----:B------:R-:W-:Y:S02]  /*22e0*/  USEL UR8, UR40, UR8, !UP2 ;  /* 0x0000000828087287 */ /* 0x000fe4000d000000 */
[----:B-1----:R-:W-:Y:S01]  /*22f0*/  UIMAD.WIDE.U32 UR16, UR6, UR10, URZ ;  /* 0x0000000a061072a5 */ /* 0x002fe2000f8e00ff */
[----:B------:R-:W-:Y:S01]  /*2300*/  UMOV UR4, UR23 ;  /* 0x0000001700047c82 */ /* 0x000fe20008000000 */
[----:B------:R-:W-:Y:S02]  /*2310*/  UIMAD.WIDE.U32 UR18, UR38, UR12, URZ ;  /* 0x0000000c261272a5 */ /* 0x000fe4000f8e00ff */
[----:B------:R-:W-:-:S03]  /*2320*/  UIMAD.WIDE.U32 UR22, UR8, UR10, URZ ;  /* 0x0000000a081672a5 */ /* 0x000fc6000f8e00ff */
[----:B------:R-:W-:Y:S01]  /*2330*/  UMOV UR16, UR17 ;  /* 0x0000001100107c82 */ /* 0x000fe20008000000 */
[----:B------:R-:W-:Y:S02]  /*2340*/  USHF.R.U32.HI UR4, URZ, UR25, UR4 ;  /* 0x00000019ff047299 */ /* 0x000fe40008011604 */
[----:B------:R-:W-:Y:S01]  /*2350*/  @UP3 USHF.R.U32.HI UR6, URZ, UR11, UR16 ;  /* 0x0000000bff063299 */ /* 0x000fe20008011610 */
[----:B------:R-:W-:Y:S01]  /*2360*/  UMOV UR18, UR19 ;  /* 0x0000001300127c82 */ /* 0x000fe20008000000 */
[----:B------:R-:W-:Y:S01]  /*2370*/  UMOV UR22, UR23 ;  /* 0x0000001700167c82 */ /* 0x000fe20008000000 */
[----:B------:R-:W-:Y:S02]  /*2380*/  USHF.R.U32.HI UR13, URZ, UR13, UR18 ;  /* 0x0000000dff0d7299 */ /* 0x000fe40008011612 */
[----:B------:R-:W-:Y:S02]  /*2390*/  USEL UR4, UR37, UR4, !UP0 ;  /* 0x0000000425047287 */ /* 0x000fe4000c000000 */
[----:B------:R-:W-:-:S02]  /*23a0*/  @UP3 USHF.R.U32.HI UR8, URZ, UR11, UR22 ;  /* 0x0000000bff083299 */ /* 0x000fc40008011616 */
[----:B------:R-:W-:Y:S02]  /*23b0*/  UIMAD UR9, UR42, UR6, URZ ;  /* 0x000000062a0972a4 */ /* 0x000fe4000f8e02ff */
[----:B------:R-:W-:Y:S02]  /*23c0*/  USEL UR6, UR38, UR13, !UP2 ;  /* 0x0000000d26067287 */ /* 0x000fe4000d000000 */
[----:B------:R-:W-:Y:S02]  /*23d0*/  UIMAD UR12, UR42, UR8, URZ ;  /* 0x000000082a0c72a4 */ /* 0x000fe4000f8e02ff */
[----:B------:R-:W-:Y:S02]  /*23e0*/  UISETP.GE.AND UP0, UPT, UR4, UR9, UPT ;  /* 0x000000090400728c */ /* 0x000fe4000bf06270 */
[----:B------:R-:W-:Y:S02]  /*23f0*/  UIMAD.WIDE.U32 UR16, UR4, UR10, URZ ;  /* 0x0000000a041072a5 */ /* 0x000fe4000f8e00ff */
[----:B------:R-:W-:-:S02]  /*2400*/  UISETP.GE.OR UP0, UPT, UR6, UR12, UP0 ;  /* 0x0000000c0600728c */ /* 0x000fc40008706670 */
        /* <DEDUP_REMOVED lines=19> */
.L_x_40:
[----:B------:R-:W2:Y:S02]  /*2540*/  LDCU UR4, c[0x0][0xb30] ;  /* 0x00016600ff0477ac */ /* 0x000ea40008000800 */
[----:B--2---:R-:W-:-:S09]  /*2550*/  UISETP.NE.AND UP0, UPT, UR4, 0x1, UPT ;  /* 0x000000010400788c */ /* 0x004fd2000bf05270 */
[----:B------:R-:W-:Y:S05]  /*2560*/  BRA.U UP0, `(.L_x_41) ;  /* 0x0000000100447547 */ /* 0x000fea000b800000 */
[----:B------:R-:W2:Y:S01]  /*2570*/  LDCU.128 UR12, c[0x0][0xb10] ;  /* 0x00016200ff0c77ac */ /* 0x000ea20008000c00 */
[----:B------:R-:W3:Y:S01]  /*2580*/  LDCU UR16, c[0x0][0xb0c] ;  /* 0x00016180ff1077ac */ /* 0x000ee20008000800 */
[----:B------:R-:W4:Y:S01]  /*2590*/  LDCU UR17, c[0x0][0xb20] ;  /* 0x00016400ff1177ac */ /* 0x000f220008000800 */
[----:B--2---:R-:W-:Y:S02]  /*25a0*/  UIMAD.WIDE.U32 UR10, UR38, UR12, URZ ;  /* 0x0000000c260a72a5 */ /* 0x004fe4000f8e00ff */
[----:B------:R-:W-:Y:S02]  /*25b0*/  UIMAD.WIDE.U32 UR8, UR37, UR15, URZ ;  /* 0x0000000f250872a5 */ /* 0x000fe4000f8e00ff */
[----:B---3--:R-:W-:Y:S02]  /*25c0*/  UISETP.NE.AND UP2, UPT, UR16, 0x1, UPT ;  /* 0x000000011000788c */ /* 0x008fe4000bf45270 */
[----:B------:R-:W-:Y:S01]  /*25d0*/  UISETP.NE.AND UP0, UPT, UR14, 0x1, UPT ;  /* 0x000000010e00788c */ /* 0x000fe2000bf05270 */
[----:B------:R-:W-:-:S02]  /*25e0*/  UMOV UR6, UR11 ;  /* 0x0000000b00067c82 */ /* 0x000fc40008000000 */
[----:B------:R-:W-:Y:S01]  /*25f0*/  UMOV UR4, UR9 ;  /* 0x0000000900047c82 */ /* 0x000fe20008000000 */
[----:B------:R-:W-:Y:S02]  /*2600*/  USHF.R.U32.HI UR6, URZ, UR13, UR6 ;  /* 0x0000000dff067299 */ /* 0x000fe40008011606 */
[----:B----4-:R-:W-:Y:S02]  /*2610*/  USHF.R.U32.HI UR4, URZ, UR17, UR4 ;  /* 0x00000011ff047299 */ /* 0x010fe40008011604 */
[----:B------:R-:W-:Y:S02]  /*2620*/  USEL UR6, UR38, UR6, !UP2 ;  /* 0x0000000626067287 */ /* 0x000fe4000d000000 */
[----:B------:R-:W-:-:S04]  /*2630*/  USEL UR4, UR37, UR4, !UP0 ;  /* 0x0000000425047287 */ /* 0x000fc8000c000000 */
[----:B------:R-:W-:Y:S02]  /*2640*/  UIADD3 UR8, UPT, UPT, UR6, -UR4, URZ ;  /* 0x8000000406087290 */ /* 0x000fe4000fffe0ff */
[----:B------:R-:W-:Y:S02]  /*2650*/  UIADD3 UR4, UPT, UPT, -UR6, UR4, URZ ;  /* 0x0000000406047290 */ /* 0x000fe4000fffe1ff */
[----:B------:R-:W-:Y:S02]  /*2660*/  UIMAD UR37, UR8, UR14, UR37 ;  /* 0x0000000e082572a4 */ /* 0x000fe4000f8e0225 */
[----:B------:R-:W-:-:S12]  /*2670*/  UIMAD UR38, UR4, UR16, UR38 ;  /* 0x00000010042672a4 */ /* 0x000fd8000f8e0226 */
.L_x_41:
[----:B------:R-:W-:Y:S01]  /*2680*/  VIADD R11, R11, 0x1 ;  /* 0x000000010b0b7836 */ /* 0x000fe20000000000 */
[----:B------:R-:W-:Y:S02]  /*2690*/  R2UR UR6, R84 ;  /* 0x00000000540672ca */ /* 0x000fe400000e0000 */
[----:B------:R-:W-:Y:S02]  /*26a0*/  R2UR UR4, R83 ;  /* 0x00000000530472ca */ /* 0x000fe400000e0000 */
[C---:B------:R-:W-:Y:S02]  /*26b0*/  ISETP.NE.AND P0, PT, R11.reuse, 0x2, PT ;  /* 0x000000020b00780c */ /* 0x040fe40003f05270 */
[----:B------:R-:W-:Y:S02]  /*26c0*/  PLOP3.LUT P1, PT, PT, PT, PT, 0x80, 0x8 ;  /* 0x000000000008781c */ /* 0x000fe40003f2f070 */
[----:B------:R-:W-:Y:S02]  /*26d0*/  SEL R3, RZ, 0x1, P0 ;  /* 0x00000001ff037807 */ /* 0x000fe40000000000 */
[----:B------:R-:W-:-:S02]  /*26e0*/  SEL R11, R11, RZ, P0 ;  /* 0x000000ff0b0b7207 */ /* 0x000fc40000000000 */
[----:B------:R-:W-:Y:S01]  /*26f0*/  LOP3.LUT R10, R10, R3, RZ, 0x3c, !PT ;  /* 0x000000030a0a7212 */ /* 0x000fe200078e3cff */
[----:B------:R-:W-:Y:S02]  /*2700*/  UIADD3 UR16, UPT, UPT, UR38, UR6, URZ ;  /* 0x0000000626107290 */ /* 0x000fe4000fffe0ff */
[----:B------:R-:W-:Y:S01]  /*2710*/  UIADD3 UR20, UPT, UPT, UR37, UR4, URZ ;  /* 0x0000000425147290 */ /* 0x000fe2000fffe0ff */
[----:B------:R-:W-:Y:S11]  /*2720*/  BRA.U UP1, `(.L_x_42) ;  /* 0xfffffff101507547 */ /* 0x000ff6000b83ffff */
[----:B------:R-:W-:Y:S01]  /*2730*/  UIADD3 UR7, UPT, UPT, UR7, 0x18, URZ ;  /* 0x0000001807077890 */ /* 0x000fe2000fffe0ff */
[----:B------:R-:W-:-:S03]  /*2740*/  SHF.L.U32 R3, R12, 0x1f, RZ ;  /* 0x0000001f0c037819 */ /* 0x000fc600000006ff */
[----:B------:R-:W-:-:S09]  /*2750*/  ULEA UR4, UR5, UR7, 0x3 ;  /* 0x0000000705047291 */ /* 0x000fd2000f8e18ff */
[----:B------:R-:W2:Y:S02]  /*2760*/  SYNCS.PHASECHK.TRANS64.TRYWAIT P0, [UR4], R3 ;  /* 0x00000003ff0075a7 */ /* 0x000ea40008001104 */
[----:B--2---:R-:W-:Y:S05]  /*2770*/  @!P0 BRA `(.L_x_43) ;  /* 0x0000006c00d08947 */ /* 0x004fea0003800000 */
.L_x_142:
[----:B------:R-:W-:-:S04]  /*2780*/  UIADD3 UR4, UPT, UPT, UR5, 0x1, URZ ;  /* 0x0000000105047890 */ /* 0x000fc8000fffe0ff */
[----:B------:R-:W-:-:S04]  /*2790*/  UISETP.NE.AND UP0, UPT, UR4, 0x3, UPT ;  /* 0x000000030400788c */ /* 0x000fc8000bf05270 */
[----:B------:R-:W-:Y:S02]  /*27a0*/  USEL UR6, URZ, 0x1, UP0 ;  /* 0x00000001ff067887 */ /* 0x000fe40008000000 */
[----:B------:R-:W-:-:S04]  /*27b0*/  USEL UR4, UR4, URZ, UP0 ;  /* 0x000000ff04047287 */ /* 0x000fc80008000000 */
[----:B------:R-:W-:Y:S01]  /*27c0*/  ULEA UR5, UR4, UR7, 0x3 ;  /* 0x0000000704057291 */ /* 0x000fe2000f8e18ff */
[----:B------:R-:W-:-:S04]  /*27d0*/  LOP3.LUT R12, R12, UR6, RZ, 0x3c, !PT ;  /* 0x000000060c0c7c12 */ /* 0x000fc8000f8e3cff */
[----:B-1----:R-:W-:-:S04]  /*27e0*/  SHF.L.U32 R3, R12, 0x1f, RZ ;  /* 0x0000001f0c037819 */ /* 0x002fc800000006ff */
[----:B------:R-:W1:Y:S02]  /*27f0*/  SYNCS.PHASECHK.TRANS64.TRYWAIT P0, [UR5], R3 ;  /* 0x00000003ff0075a7 */ /* 0x000e640008001105 */
[----:B-1----:R-:W-:Y:S05]  /*2800*/  @!P0 BRA `(.L_x_44) ;  /* 0x0000006c00c48947 */ /* 0x002fea0003800000 */
.L_x_144:
[----:B------:R-:W-:-:S04]  /*2810*/  UIADD3 UR4, UPT, UPT, UR4, 0x1, URZ ;  /* 0x0000000104047890 */ /* 0x000fc8000fffe0ff */
[----:B------:R-:W-:-:S04]  /*2820*/  UISETP.NE.AND UP0, UPT, UR4, 0x3, UPT ;  /* 0x000000030400788c */ /* 0x000fc8000bf05270 */
[----:B------:R-:W-:Y:S02]  /*2830*/  USEL UR5, URZ, 0x1, UP0 ;  /* 0x00000001ff057887 */ /* 0x000fe40008000000 */
[----:B------:R-:W-:-:S04]  /*2840*/  USEL UR4, UR4, URZ, UP0 ;  /* 0x000000ff04047287 */ /* 0x000fc80008000000 */
[----:B------:R-:W-:Y:S01]  /*2850*/  ULEA UR4, UR4, UR7, 0x3 ;  /* 0x0000000704047291 */ /* 0x000fe2000f8e18ff */
[----:B-1----:R-:W-:-:S04]  /*2860*/  LOP3.LUT R3, R12, UR5, RZ, 0x3c, !PT ;  /* 0x000000050c037c12 */ /* 0x002fc8000f8e3cff */
[----:B------:R-:W-:Y:S01]  /*2870*/  SHF.L.U32 R3, R3, 0x1f, RZ ;  /* 0x0000001f03037819 */ /* 0x000fe200000006ff */
[----:B------:R-:W-:-:S07]  /*2880*/  IMAD.U32 R0, RZ, RZ, UR4 ;  /* 0x00000004ff007e24 */ /* 0x000fce000f8e00ff */
.L_x_45:
[----:B-1----:R1:W2:Y:S02]  /*2890*/  SYNCS.PHASECHK.TRANS64.TRYWAIT P0, [R0+URZ], R3 ;  /* 0x00000003000075a7 */ /* 0x0022a400080011ff */
[----:B--2---:R-:W-:Y:S05]  /*28a0*/  @!P0 NANOSLEEP.SYNCS 0x989680 ;  /* 0x009896800000895d */ /* 0x004fea0003900000 */
[----:B------:R-:W2:Y:S02]  /*28b0*/  @!P0 SYNCS.PHASECHK.TRANS64 P0, [R0+URZ], R3 ;  /* 0x00000003000085a7 */ /* 0x000ea400080010ff */
[----:B--2---:R-:W-:Y:S05]  /*28c0*/  @P0 EXIT ;  /* 0x000000000000094d */ /* 0x004fea0003800000 */
[----:B------:R-:W-:Y:S05]  /*28d0*/  BRA `(.L_x_45) ;  /* 0xfffffffc00ec7947 */ /* 0x000fea000383ffff */
.L_x_22:
[----:B------:R-:W1:Y:S02]  /*28e0*/  S2UR UR4, SR_CgaCtaId ;  /* 0x00000000000479c3 */ /* 0x000e640000008800 */
[----:B-1----:R-:W-:-:S04]  /*28f0*/  UISETP.NE.AND UP0, UPT, UR4, URZ, UPT ;  /* 0x000000ff0400728c */ /* 0x002fc8000bf05270 */
[----:B------:R-:W-:-:S09]  /*2900*/  UISETP.NE.OR UP0, UPT, UR17, 0x1, UP0 ;  /* 0x000000011100788c */ /* 0x000fd20008705670 */
[----:B------:R-:W-:Y:S05]  /*2910*/  BRA.U UP0, `(.L_x_46) ;  /* 0x00000005004c7547 */ /* 0x000fea000b800000 */
[----:B------:R-:W1:Y:S01]  /*2920*/  S2UR UR5, SR_CgaCtaId ;  /* 0x00000000000579c3 */ /* 0x000e620000008800 */
[----:B------:R-:W-:Y:S01]  /*2930*/  UMOV UR4, 0x400 ;  /* 0x0000040000047882 */ /* 0x000fe20000000000 */
[----:B------:R-:W-:Y:S01]  /*2940*/  ISETP.GE.U32.AND P2, PT, R0, 0x2, PT ;  /* 0x000000020000780c */ /* 0x000fe20003f46070 */
[----:B------:R-:W-:Y:S01]  /*2950*/  IMAD.MOV.U32 R12, RZ, RZ, 0x1 ;  /* 0x00000001ff0c7424 */ /* 0x000fe200078e00ff */
[----:B------:R-:W-:Y:S02]  /*2960*/  CS2R R10, SRZ ;  /* 0x00000000000a7805 */ /* 0x000fe4000001ff00 */
[----:B------:R-:W-:Y:S01]  /*2970*/  CS2R R8, SRZ ;  /* 0x0000000000087805 */ /* 0x000fe2000001ff00 */
[----:B-1----:R-:W-:-:S03]  /*2980*/  ULEA UR6, UR5, UR4, 0x18 ;  /* 0x0000000405067291 */ /* 0x002fc6000f8ec0ff */
[----:B------:R-:W-:-:S09]  /*2990*/  UMOV UR5, URZ ;  /* 0x000000ff00057c82 */ /* 0x000fd20008000000 */
.L_x_50:
[----:B------:R-:W-:Y:S02]  /*29a0*/  LEA R2, R8, UR6, 0x3 ;  /* 0x0000000608027c11 */ /* 0x000fe4000f8e18ff */
[----:B------:R-:W-:-:S03]  /*29b0*/  SHF.L.U32 R5, R9, 0x1f, RZ ;  /* 0x0000001f09057819 */ /* 0x000fc600000006ff */
[----:B------:R-:W-:Y:S01]  /*29c0*/  VIADD R4, R2, 0xf0 ;  /* 0x000000f002047836 */ /* 0x000fe20000000000 */
[----:B------:R-:W1:Y:S02]  /*29d0*/  SYNCS.PHASECHK.TRANS64.TRYWAIT P0, [R2+URZ+0xe0], R5 ;  /* 0x0000e005020075a7 */ /* 0x000e6400080011ff */
[----:B-1----:R-:W-:Y:S05]  /*29e0*/  @!P0 BRA `(.L_x_47) ;  /* 0x0000006c00648947 */ /* 0x002fea0003800000 */
.L_x_145:
[----:B------:R-:W-:Y:S01]  /*29f0*/  ULEA UR4, UR5, UR6, 0x3 ;  /* 0x0000000605047291 */ /* 0x000fe2000f8e18ff */
[----:B------:R-:W-:Y:S02]  /*2a00*/  PRMT R4, RZ, 0x654, R4 ;  /* 0x00000654ff047816 */ /* 0x000fe40000000004 */
[----:B-1----:R-:W-:Y:S01]  /*2a10*/  SHF.L.U32 R5, R12, 0x1f, RZ ;  /* 0x0000001f0c057819 */ /* 0x002fe200000006ff */
[----:B------:R-:W-:Y:S01]  /*2a20*/  UIADD3 UR7, UPT, UPT, UR4, 0x80, URZ ;  /* 0x0000008004077890 */ /* 0x000fe2000fffe0ff */
[----:B------:R1:W-:Y:S05]  /*2a30*/  SYNCS.ARRIVE.TRANS64.RED.A1T0 RZ, [R4+URZ], RZ ;  /* 0x000000ff04ff79a7 */ /* 0x0003ea00081004ff */
[----:B------:R-:W-:Y:S01]  /*2a40*/  IMAD.U32 R7, RZ, RZ, UR7 ;  /* 0x00000007ff077e24 */ /* 0x000fe2000f8e00ff */
[----:B------:R-:W2:Y:S04]  /*2a50*/  SYNCS.PHASECHK.TRANS64.TRYWAIT P0, [UR4+0x90], R5 ;  /* 0x00009005ff0075a7 */ /* 0x000ea80008001104 */
[----:B------:R-:W-:Y:S01]  /*2a60*/  PRMT R6, R0, 0x654, R7 ;  /* 0x0000065400067816 */ /* 0x000fe20000000007 */
[----:B-1----:R-:W-:Y:S01]  /*2a70*/  @!P2 IMAD.MOV.U32 R4, RZ, RZ, 0x10 ;  /* 0x00000010ff04a424 */ /* 0x002fe200078e00ff */
[----:B--2---:R-:W-:Y:S06]  /*2a80*/  @!P0 BRA `(.L_x_48) ;  /* 0x0000006c00508947 */ /* 0x004fec0003800000 */
.L_x_147:
[----:B------:R-:W-:Y:S01]  /*2a90*/  ULEA UR8, UR5, UR6, 0x4 ;  /* 0x0000000605087291 */ /* 0x000fe2000f8e20ff */
[----:B------:R-:W-:Y:S01]  /*2aa0*/  SEL R3, R6, R3, !P2 ;  /* 0x0000000306037207 */ /* 0x000fe20005000000 */
[----:B------:R-:W-:Y:S01]  /*2ab0*/  UIADD3 UR9, UPT, UPT, UR4, 0x80, URZ ;  /* 0x0000008004097890 */ /* 0x000fe2000fffe0ff */
[----:B-1----:R-:W-:Y:S01]  /*2ac0*/  LEA R2, R11, UR6, 0x3 ;  /* 0x000000060b027c11 */ /* 0x002fe2000f8e18ff */
[----:B------:R-:W-:Y:S01]  /*2ad0*/  UIADD3 UR8, UPT, UPT, UR8, 0x110, URZ ;  /* 0x0000011008087890 */ /* 0x000fe2000fffe0ff */
[----:B------:R-:W-:Y:S01]  /*2ae0*/  SHF.L.U32 R5, R10, 0x1f, RZ ;  /* 0x0000001f0a057819 */ /* 0x000fe200000006ff */
[----:B------:R1:W-:Y:S01]  /*2af0*/  @!P2 SYNCS.ARRIVE.TRANS64.RED RZ, [R3+URZ], R4 ;  /* 0x0000000403ffa9a7 */ /* 0x0003e200080004ff */
[----:B------:R-:W-:Y:S01]  /*2b00*/  UIADD3 UR4, UPT, UPT, UR5, 0x1, URZ ;  /* 0x0000000105047890 */ /* 0x000fe2000fffe0ff */
[----:B------:R-:W-:-:S03]  /*2b10*/  VIADD R8, R8, 0x1 ;  /* 0x0000000108087836 */ /* 0x000fc60000000000 */
[----:B------:R-:W-:Y:S02]  /*2b20*/  UISETP.NE.AND UP0, UPT, UR4, 0x2, UPT ;  /* 0x000000020400788c */ /* 0x000fe4000bf05270 */
[----:B------:R-:W-:Y:S06]  /*2b30*/  UGETNEXTWORKID.BROADCAST [UR8], [UR9] ;  /* 0x00000000080073ca */ /* 0x000fec0008000100 */
[----:B------:R-:W-:Y:S01]  /*2b40*/  USEL UR7, URZ, 0x1, UP0 ;  /* 0x00000001ff077887 */ /* 0x000fe20008000000 */
[----:B------:R-:W-:Y:S01]  /*2b50*/  ISETP.NE.AND P0, PT, R8, 0x2, PT ;  /* 0x000000020800780c */ /* 0x000fe20003f05270 */
[----:B------:R-:W-:Y:S01]  /*2b60*/  USEL UR5, UR4, URZ, UP0 ;  /* 0x000000ff04057287 */ /* 0x000fe20008000000 */
[----:B------:R-:W2:Y:S03]  /*2b70*/  SYNCS.PHASECHK.TRANS64.TRYWAIT P1, [R2+URZ+0x80], R5 ;  /* 0x00008005020075a7 */ /* 0x000ea600080211ff */
[----:B------:R-:W-:Y:S01]  /*2b80*/  LOP3.LUT R12, R12, UR7, RZ, 0x3c, !PT ;  /* 0x000000070c0c7c12 */ /* 0x000fe2000f8e3cff */
[----:B-12---:R-:W-:Y:S07]  /*2b90*/  @!P1 BRA `(.L_x_49) ;  /* 0x0000006c00249947 */ /* 0x006fee0003800000 */
.L_x_148:
[C---:B------:R-:W-:Y:S01]  /*2ba0*/  LEA R4, R11.reuse, UR6, 0x4 ;  /* 0x000000060b047c11 */ /* 0x040fe2000f8e20ff */
[----:B-1----:R-:W-:Y:S01]  /*2bb0*/  VIADD R2, R2, 0x90 ;  /* 0x0000009002027836 */ /* 0x002fe20000000000 */
[----:B------:R-:W-:Y:S01]  /*2bc0*/  SEL R8, R8, RZ, P0 ;  /* 0x000000ff08087207 */ /* 0x000fe20000000000 */
[----:B------:R-:W-:-:S03]  /*2bd0*/  VIADD R11, R11, 0x1 ;  /* 0x000000010b0b7836 */ /* 0x000fc60000000000 */
[----:B------:R-:W1:Y:S01]  /*2be0*/  LDS.128 R4, [R4+0x110] ;  /* 0x0001100004047984 */ /* 0x000e620000000c00 */
[----:B------:R-:W-:Y:S02]  /*2bf0*/  PRMT R2, RZ, 0x654, R2 ;  /* 0x00000654ff027816 */ /* 0x000fe40000000002 */
[C---:B------:R-:W-:Y:S01]  /*2c00*/  ISETP.NE.AND P1, PT, R11.reuse, 0x2, PT ;  /* 0x000000020b00780c */ /* 0x040fe20003f25270 */
[----:B------:R-:W-:Y:S01]  /*2c10*/  @!PT LDS RZ, [RZ] ;  /* 0x00000000fffff984 */ /* 0x000fe20000000800 */
[----:B------:R-:W-:Y:S01]  /*2c20*/  @!PT LDS RZ, [RZ] ;  /* 0x00000000fffff984 */ /* 0x000fe20000000800 */
[----:B------:R-:W-:Y:S01]  /*2c30*/  @!PT LDS RZ, [RZ] ;  /* 0x00000000fffff984 */ /* 0x000fe20000000800 */
[----:B------:R-:W-:Y:S01]  /*2c40*/  @!PT LDS RZ, [RZ] ;  /* 0x00000000fffff984 */ /* 0x000fe20000000800 */
[----:B------:R2:W-:Y:S06]  /*2c50*/  MEMBAR.ALL.CTA ;  /* 0x0000000000007992 */ /* 0x0005ec0000008000 */
[----:B--2---:R-:W2:Y:S01]  /*2c60*/  FENCE.VIEW.ASYNC.S ;  /* 0x00000000000073c6 */ /* 0x004ea20000000000 */
[----:B------:R-:W-:Y:S01]  /*2c70*/  SEL R11, R11, RZ, P1 ;  /* 0x000000ff0b0b7207 */ /* 0x000fe20000800000 */
[----:B--2---:R2:W-:Y:S01]  /*2c80*/  SYNCS.ARRIVE.TRANS64.RED.A1T0 RZ, [R2+URZ], RZ ;  /* 0x000000ff02ff79a7 */ /* 0x0045e200081004ff */
[----:B-1----:R-:W-:-:S02]  /*2c90*/  LOP3.LUT P3, RZ, R6, 0x1, RZ, 0xc0, !PT ;  /* 0x0000000106ff7812 */ /* 0x002fc4000786c0ff */
[----:B------:R-:W-:-:S04]  /*2ca0*/  SEL R5, RZ, 0x1, P1 ;  /* 0x00000001ff057807 */ /* 0x000fc80000800000 */
[----:B------:R-:W-:Y:S02]  /*2cb0*/  LOP3.LUT R10, R10, R5, RZ, 0x3c, !PT ;  /* 0x000000050a0a7212 */ /* 0x000fe400078e3cff */
[----:B--2---:R-:W-:-:S04]  /*2cc0*/  SEL R2, RZ, 0x1, P0 ;  /* 0x00000001ff027807 */ /* 0x004fc80000000000 */
[----:B------:R-:W-:Y:S01]  /*2cd0*/  LOP3.LUT R9, R9, R2, RZ, 0x3c, !PT ;  /* 0x0000000209097212 */ /* 0x000fe200078e3cff */
[----:B------:R-:W-:Y:S06]  /*2ce0*/  @P3 BRA `(.L_x_50) ;  /* 0xfffffffc002c3947 */ /* 0x000fec000383ffff */
[----:B------:R-:W-:Y:S01]  /*2cf0*/  ULEA UR4, UR5, UR6, 0x3 ;  /* 0x0000000605047291 */ /* 0x000fe2000f8e18ff */
[----:B------:R-:W-:-:S08]  /*2d00*/  SHF.L.U32 R3, R12, 0x1f, RZ ;  /* 0x0000001f0c037819 */ /* 0x000fd000000006ff */
[----:B------:R-:W1:Y:S02]  /*2d10*/  SYNCS.PHASECHK.TRANS64 P0, [UR4+0x90], R3 ;  /* 0x00009003ff0075a7 */ /* 0x000e640008001004 */
[----:B-1----:R-:W-:Y:S05]  /*2d20*/  @P0 BRA `(.L_x_51) ;  /* 0x0000000000080947 */ /* 0x002fea0003800000 */
[----:B------:R-:W1:Y:S02]  /*2d30*/  SYNCS.PHASECHK.TRANS64.TRYWAIT P0, [UR4+0x90], R3 ;  /* 0x00009003ff0075a7 */ /* 0x000e640008001104 */
[----:B-1----:R-:W-:Y:S05]  /*2d40*/  @!P0 BRA `(.L_x_52) ;  /* 0x0000006800cc8947 */ /* 0x002fea0003800000 */
.L_x_51:
[----:B------:R-:W-:-:S04]  /*2d50*/  UIADD3 UR7, UPT, UPT, UR5, 0x1, URZ ;  /* 0x0000000105077890 */ /* 0x000fc8000fffe0ff */
[----:B------:R-:W-:-:S04]  /*2d60*/  UISETP.NE.AND UP0, UPT, UR7, 0x2, UPT ;  /* 0x000000020700788c */ /* 0x000fc8000bf05270 */
[----:B------:R-:W-:Y:S02]  /*2d70*/  USEL UR8, URZ, 0x1, UP0 ;  /* 0x00000001ff087887 */ /* 0x000fe40008000000 */
[----:B------:R-:W-:-:S04]  /*2d80*/  USEL UR7, UR7, URZ, UP0 ;  /* 0x000000ff07077287 */ /* 0x000fc80008000000 */
[----:B------:R-:W-:Y:S01]  /*2d90*/  ULEA UR7, UR7, UR6, 0x3 ;  /* 0x0000000607077291 */ /* 0x000fe2000f8e18ff */
[----:B-1----:R-:W-:-:S04]  /*2da0*/  LOP3.LUT R3, R12, UR8, RZ, 0x3c, !PT ;  /* 0x000000080c037c12 */ /* 0x002fc8000f8e3cff */
[----:B------:R-:W-:-:S04]  /*2db0*/  SHF.L.U32 R0, R3, 0x1f, RZ ;  /* 0x0000001f03007819 */ /* 0x000fc800000006ff */
[----:B------:R-:W1:Y:S02]  /*2dc0*/  SYNCS.PHASECHK.TRANS64 P0, [UR7+0x90], R0 ;  /* 0x00009000ff0075a7 */ /* 0x000e640008001007 */
[----:B-1----:R-:W-:Y:S05]  /*2dd0*/  @P0 EXIT ;  /* 0x000000000000094d */ /* 0x002fea0003800000 */
[----:B------:R-:W-:Y:S02]  /*2de0*/  SHF.L.U32 R3, R3, 0x1f, RZ ;  /* 0x0000001f03037819 */ /* 0x000fe400000006ff */
[----:B------:R-:W-:-:S07]  /*2df0*/  MOV R0, UR7 ;  /* 0x0000000700007c02 */ /* 0x000fce0008000f00 */
.L_x_53:
[----:B-1----:R1:W2:Y:S02]  /*2e00*/  SYNCS.PHASECHK.TRANS64.TRYWAIT P0, [R0+URZ+0x90], R3 ;  /* 0x00009003000075a7 */ /* 0x0022a400080011ff */
[----:B--2---:R-:W-:Y:S05]  /*2e10*/  @!P0 NANOSLEEP.SYNCS 0x989680 ;  /* 0x009896800000895d */ /* 0x004fea0003900000 */
[----:B------:R-:W2:Y:S02]  /*2e20*/  @!P0 SYNCS.PHASECHK.TRANS64 P0, [R0+URZ+0x90], R3 ;  /* 0x00009003000085a7 */ /* 0x000ea400080010ff */
[----:B--2---:R-:W-:Y:S05]  /*2e30*/  @P0 EXIT ;  /* 0x000000000000094d */ /* 0x004fea0003800000 */
[----:B------:R-:W-:Y:S05]  /*2e40*/  BRA `(.L_x_53) ;  /* 0xfffffffc00ec7947 */ /* 0x000fea000383ffff */
.L_x_46:
[----:B------:R-:W-:Y:S05]  /*2e50*/  BRA.U UP4, `(.L_x_54) ;  /* 0x0000000d04d87547 */ /* 0x000fea000b800000 */
[----:B------:R-:W1:Y:S01]  /*2e60*/  S2UR UR7, SR_CgaCtaId ;  /* 0x00000000000779c3 */ /* 0x000e620000008800 */
[----:B------:R-:W-:Y:S01]  /*2e70*/  UMOV UR4, 0x40 ;  /* 0x0000004000047882 */ /* 0x000fe20000000000 */
[----:B------:R-:W-:Y:S01]  /*2e80*/  NOP ;  /* 0x0000000000007918 */ /* 0x000fe20000000000 */
[----:B------:R-:W-:Y:S01]  /*2e90*/  UMOV UR6, 0x400 ;  /* 0x0000040000067882 */ /* 0x000fe20000000000 */
[----:B-1----:R-:W-:Y:S02]  /*2ea0*/  ULEA UR5, UR7, UR4, 0x18 ;  /* 0x0000000407057291 */ /* 0x002fe4000f8ec0ff */
[----:B------:R-:W-:-:S07]  /*2eb0*/  ULEA UR6, UR7, UR6, 0x18 ;  /* 0x0000000607067291 */ /* 0x000fce000f8ec0ff */
[----:B------:R-:W1:Y:S02]  /*2ec0*/  LDS.U8 R0, [UR5+0x1c] ;  /* 0x00001c05ff007984 */ /* 0x000e640008000000 */
[----:B-1----:R-:W-:-:S13]  /*2ed0*/  ISETP.NE.AND P0, PT, R0, RZ, PT ;  /* 0x000000ff0000720c */ /* 0x002fda0003f05270 */
[----:B------:R-:W-:Y:S05]  /*2ee0*/  @P0 BRA `(.L_x_55) ;  /* 0x0000000000580947 */ /* 0x000fea0003800000 */
[----:B------:R-:W-:-:S13]  /*2ef0*/  ELECT P0, URZ, PT ;  /* 0x0000000000ff782f */ /* 0x000fda0003800000 */
[----:B------:R-:W-:Y:S05]  /*2f00*/  @!P0 BRA `(.L_x_56) ;  /* 0x0000000000608947 */ /* 0x000fea0003800000 */
[----:B------:R-:W-:Y:S01]  /*2f10*/  UMOV UR4, 0x10 ;  /* 0x0000001000047882 */ /* 0x000fe20000000000 */
[----:B------:R-:W-:Y:S01]  /*2f20*/  HFMA2 R0, -RZ, RZ, 0, 5.9604644775390625e-08 ;  /* 0x00000001ff007431 */ /* 0x000fe200000001ff */
[----:B------:R-:W-:-:S03]  /*2f30*/  MOV R3, 0xffff ;  /* 0x0000ffff00037802 */ /* 0x000fc60000000f00 */
[----:B------:R-:W-:Y:S04]  /*2f40*/  DEPBAR.LE SB1, 0x36 ;  /* 0x00009d800000791a */ /* 0x000fe80000000000 */
[----:B------:R-:W1:Y:S02]  /*2f50*/  UTCATOMSWS.FIND_AND_SET.ALIGN UP0, UR4, UR4 ;  /* 0x00000004000475e3 */ /* 0x000e640008000800 */
[----:B-1----:R-:W-:Y:S01]  /*2f60*/  MOV R4, UR4 ;  /* 0x0000000400047c02 */ /* 0x002fe20008000f00 */
[----:B------:R-:W-:Y:S06]  /*2f70*/  BRA.U UP0, `(.L_x_57) ;  /* 0x0000000100187547 */ /* 0x000fec000b800000 */
.L_x_58:
[----:B------:R-:W-:Y:S05]  /*2f80*/  NANOSLEEP 0x64 ;  /* 0x000000640000795d */ /* 0x000fea0003800000 */
[----:B------:R-:W-:-:S05]  /*2f90*/  UMOV UR4, 0x10 ;  /* 0x0000001000047882 */ /* 0x000fca0000000000 */
[----:B------:R-:W-:Y:S04]  /*2fa0*/  DEPBAR.LE SB1, 0x36 ;  /* 0x00009d800000791a */ /* 0x000fe80000000000 */
[----:B------:R-:W1:Y:S02]  /*2fb0*/  UTCATOMSWS.FIND_AND_SET.ALIGN UP0, UR4, UR4 ;  /* 0x00000004000475e3 */ /* 0x000e640008000800 */
[----:B-1----:R-:W-:Y:S01]  /*2fc0*/  MOV R4, UR4 ;  /* 0x0000000400047c02 */ /* 0x002fe20008000f00 */
[----:B------:R-:W-:Y:S05]  /*2fd0*/  BRA.U !UP0, `(.L_x_58) ;  /* 0xfffffffd08e87547 */ /* 0x000fea000b83ffff */
.L_x_57:
[-C--:B------:R-:W-:Y:S02]  /*2fe0*/  SHF.L.U32 R3, R3, R4.reuse, RZ ;  /* 0x0000000403037219 */ /* 0x080fe400000006ff */
[----:B------:R-:W-:Y:S01]  /*2ff0*/  SHF.L.U32 R0, R0, R4, RZ ;  /* 0x0000000400007219 */ /* 0x000fe200000006ff */
[----:B------:R-:W-:Y:S02]  /*3000*/  IMAD.SHL.U32 R4, R4, 0x20, RZ ;  /* 0x0000002004047824 */ /* 0x000fe400078e00ff */
[----:B------:R1:W-:Y:S04]  /*3010*/  ATOMS.OR RZ, [UR5+0x14], R3 ;  /* 0x00001403ffff798c */ /* 0x0003e8000b000005 */
[----:B------:R1:W-:Y:S04]  /*3020*/  ATOMS.OR RZ, [UR5+0x18], R0 ;  /* 0x00001800ffff798c */ /* 0x0003e8000b000005 */
[----:B------:R1:W-:Y:S01]  /*3030*/  STS [UR6+0x130], R4 ;  /* 0x00013004ff007988 */ /* 0x0003e20008000806 */
[----:B------:R-:W-:Y:S05]  /*3040*/  BRA `(.L_x_56) ;  /* 0x0000000000107947 */ /* 0x000fea0003800000 */
.L_x_55:
[----:B------:R-:W-:Y:S02]  /*3050*/  MOV R0, 0xffffffff ;  /* 0xffffffff00007802 */ /* 0x000fe40000000f00 */
[----:B------:R-:W-:-:S03]  /*3060*/  MOV R4, 0x3090 ;  /* 0x0000309000047802 */ /* 0x000fc60000000f00 */
[----:B------:R1:W-:Y:S04]  /*3070*/  STS [UR6+0x130], R0 ;  /* 0x00013000ff007988 */ /* 0x0003e80008000806 */
[----:B-1---5:R-:W-:Y:S05]  /*3080*/  CALL.REL.NOINC `($__internal_1_$__cuda_sm10x_tcgen05_guardrail_trap_phase_invalid_during_alloc) ;  /* 0x0000007000147944 */ /* 0x022fea0003c00000 */
.L_x_56:
[----:B------:R-:W-:Y:S05]  /*3090*/  WARPSYNC.ALL ;  /* 0x0000000000007948 */ /* 0x000fea0003800000 */
[----:B------:R-:W2:Y:S01]  /*30a0*/  S2UR UR4, SR_CgaCtaId ;  /* 0x00000000000479c3 */ /* 0x000ea20000008800 */
[----:B------:R-:W-:Y:S01]  /*30b0*/  UMOV UR26, 0x400 ;  /* 0x00000400001a7882 */ /* 0x000fe20000000000 */
[----:B------:R-:W-:-:S06]  /*30c0*/  NOP ;  /* 0x0000000000007918 */ /* 0x000fcc0000000000 */
[----:B------:R-:W-:Y:S06]  /*30d0*/  BAR.ARV 0x6, 0xa0 ;  /* 0x0182800000007b1d */ /* 0x000fec0000002000 */
[----:B------:R-:W3:Y:S01]  /*30e0*/  LDCU UR5, c[0x0][0x38c] ;  /* 0x00007180ff0577ac */ /* 0x000ee20008000800 */
[----:B------:R-:W-:Y:S01]  /*30f0*/  LOP3.LUT R2, R2, 0xffff, RZ, 0xc0, !PT ;  /* 0x0000ffff02027812 */ /* 0x000fe200078ec0ff */
[----:B------:R-:W-:Y:S01]  /*3100*/  IMAD.MOV.U32 R11, RZ, RZ, 0x1 ;  /* 0x00000001ff0b7424 */ /* 0x000fe200078e00ff */
[----:B------:R-:W-:Y:S01]  /*3110*/  CS2R R8, SRZ ;  /* 0x0000000000087805 */ /* 0x000fe2000001ff00 */
[----:B------:R-:W4:Y:S01]  /*3120*/  LDCU UR7, c[0x0][0x38c] ;  /* 0x00007180ff0777ac */ /* 0x000f220008000800 */
[----:B------:R-:W-:Y:S01]  /*3130*/  R2UR UR27, R2 ;  /* 0x00000000021b72ca */ /* 0x000fe200000e0000 */
[----:B------:R-:W-:Y:S01]  /*3140*/  IMAD.MOV.U32 R10, RZ, RZ, RZ ;  /* 0x000000ffff0a7224 */ /* 0x000fe200078e00ff */
[----:B------:R-:W-:Y:S01]  /*3150*/  UMOV UR30, URZ ;  /* 0x000000ff001e7c82 */ /* 0x000fe20008000000 */
[----:B------:R-:W-:Y:S01]  /*3160*/  UMOV UR24, URZ ;  /* 0x000000ff00187c82 */ /* 0x000fe20008000000 */
[----:B--2---:R-:W-:Y:S01]  /*3170*/  ULEA UR26, UR4, UR26, 0x18 ;  /* 0x0000001a041a7291 */ /* 0x004fe2000f8ec0ff */
[----:B------:R-:W-:Y:S01]  /*3180*/  UMOV UR38, 0x0 ;  /* 0x0000000000267882 */ /* 0x000fe20000000000 */
[----:B------:R-:W-:-:S02]  /*3190*/  UMOV UR39, 0x4400010 ;  /* 0x0440001000277882 */ /* 0x000fc40000000000 */
[----:B------:R-:W-:Y:S02]  /*31a0*/  UIADD3 UR4, UPT, UPT, UR26, 0x8800, URZ ;  /* 0x000088001a047890 */ /* 0x000fe4000fffe0ff */
[----:B------:R-:W-:Y:S02]  /*31b0*/  UIADD3 UR6, UPT, UPT, UR26, 0xe800, URZ ;  /* 0x0000e8001a067890 */ /* 0x000fe4000fffe0ff */
[----:B---3--:R-:W-:Y:S01]  /*31c0*/  UIADD3 UR5, UPT, UPT, UR5, 0x3f, URZ ;  /* 0x0000003f05057890 */ /* 0x008fe2000fffe0ff */
[----:B-1----:R-:W1:Y:S01]  /*31d0*/  LDS R0, [UR26+0x130] ;  /* 0x0001301aff007984 */ /* 0x002e620008000800 */
[----:B------:R-:W-:Y:S01]  /*31e0*/  UMOV UR36, 0x0 ;  /* 0x0000000000247882 */ /* 0x000fe20000000000 */
[----:B------:R-:W-:Y:S01]  /*31f0*/  UMOV UR37, 0x4400010 ;  /* 0x0440001000257882 */ /* 0x000fe20000000000 */
[----:B------:R-:W-:Y:S02]  /*3200*/  USHF.R.S32.HI UR40, URZ, 0x1f, UR5 ;  /* 0x0000001fff287899 */ /* 0x000fe40008011405 */
[----:B----4-:R-:W-:-:S02]  /*3210*/  UISETP.GE.AND UP4, UPT, UR7, 0x1, UPT ;  /* 0x000000010700788c */ /* 0x010fc4000bf86270 */
[----:B------:R-:W-:Y:S02]  /*3220*/  ULEA.HI UR40, UR40, UR5, URZ, 0x6 ;  /* 0x0000000528287291 */ /* 0x000fe4000f8f30ff */
[----:B------:R-:W-:Y:S02]  /*3230*/  USHF.R.U32.HI UR5, URZ, 0x4, UR4 ;  /* 0x00000004ff057899 */ /* 0x000fe40008011604 */
[----:B------:R-:W-:Y:S02]  /*3240*/  USHF.R.S32.HI UR40, URZ, 0x6, UR40 ;  /* 0x00000006ff287899 */ /* 0x000fe40008011428 */
[----:B------:R-:W-:Y:S02]  /*3250*/  USHF.R.U32.HI UR4, URZ, 0x4, UR6 ;  /* 0x00000004ff047899 */ /* 0x000fe40008011606 */
[----:B------:R-:W-:Y:S02]  /*3260*/  UISETP.LT.AND UP0, UPT, UR40, 0x1, UPT ;  /* 0x000000012800788c */ /* 0x000fe4000bf01270 */
[----:B------:R-:W-:-:S02]  /*3270*/  ULOP3.LUT UR5, UR5, 0x3fff, URZ, 0xc0, !UPT ;  /* 0x00003fff05057892 */ /* 0x000fc4000f8ec0ff */
[----:B------:R-:W-:Y:S02]  /*3280*/  ULOP3.LUT UR4, UR4, 0x3fff, URZ, 0xc0, !UPT ;  /* 0x00003fff04047892 */ /* 0x000fe4000f8ec0ff */
[----:B------:R-:W-:Y:S02]  /*3290*/  USEL UR41, UR40, 0x1, !UP0 ;  /* 0x0000000128297887 */ /* 0x000fe4000c000000 */
[----:B------:R-:W-:Y:S02]  /*32a0*/  ULOP3.LUT UR28, UR5, 0x10000, URZ, 0xfc, !UPT ;  /* 0x00010000051c7892 */ /* 0x000fe4000f8efcff */
[----:B------:R-:W-:Y:S02]  /*32b0*/  ULOP3.LUT UR29, UR4, 0x10000, URZ, 0xfc, !UPT ;  /* 0x00010000041d7892 */ /* 0x000fe4000f8efcff */
[----:B------:R-:W-:Y:S01]  /*32c0*/  UIADD3 UR41, UPT, UPT, -UR41, URZ, URZ ;  /* 0x000000ff29297290 */ /* 0x000fe2000fffe1ff */
[----:B------:R-:W-:Y:S01]  /*32d0*/  UMOV UR34, 0x0 ;  /* 0x0000000000227882 */ /* 0x000fe20000000000 */
[----:B------:R-:W-:Y:S01]  /*32e0*/  UMOV UR35, 0x4400010 ;  /* 0x0440001000237882 */ /* 0x000fe20000000000 */
[----:B------:R-:W-:Y:S01]  /*32f0*/  UMOV UR32, 0x0 ;  /* 0x0000000000207882 */ /* 0x000fe20000000000 */
[----:B------:R-:W-:Y:S01]  /*3300*/  UMOV UR33, 0x4400010 ;  /* 0x0440001000217882 */ /* 0x000fe20000000000 */
[----:B-1----:R-:W-:-:S15]  /*3310*/  R2UR UR42, R0 ;  /* 0x00000000002a72ca */ /* 0x002fde00000e0000 */
.L_x_65:
[----:B------:R-:W-:Y:S02]  /*3320*/  LEA R0, R10, UR26, 0x3 ;  /* 0x0000001a0a007c11 */ /* 0x000fe4000f8e18ff */
[----:B------:R-:W-:Y:S02]  /*3330*/  SHF.L.U32 R5, R9, 0x1f, RZ ;  /* 0x0000001f09057819 */ /* 0x000fe400000006ff */
[----:B------:R-:W-:Y:S01]  /*3340*/  PLOP3.LUT P0, PT, PT, PT, UP4, 0x80, 0x8 ;  /* 0x000000000008781c */ /* 0x000fe20003f0f048 */
[----:B------:R-:W-:Y:S01]  /*3350*/  VIADD R3, R0, 0x90 ;  /* 0x0000009000037836 */ /* 0x000fe20000000000 */
[----:B-1----:R-:W1:Y:S02]  /*3360*/  SYNCS.PHASECHK.TRANS64.TRYWAIT P1, [R0+URZ+0x80], R5 ;  /* 0x00008005000075a7 */ /* 0x002e6400080211ff */
[----:B-1-3--:R-:W-:Y:S09]  /*3370*/  @!P1 BRA `(.L_x_59) ;  /* 0x0000006400589947 */ /* 0x00aff20003800000 */
.L_x_150:
[----:B------:R-:W-:Y:S01]  /*3380*/  LEA R4, R10, UR26, 0x4 ;  /* 0x0000001a0a047c11 */ /* 0x000fe2000f8e20ff */
[----:B------:R-:W-:Y:S01]  /*3390*/  @UP4 ULEA UR4, UR24, UR26, 0x3 ;  /* 0x0000001a18044291 */ /* 0x000fe2000f8e18ff */
[----:B------:R-:W-:Y:S01]  /*33a0*/  PLOP3.LUT P2, PT, PT, PT, PT, 0x80, 0x8 ;  /* 0x000000000008781c */ /* 0x000fe20003f4f070 */
[----:B------:R-:W-:Y:S01]  /*33b0*/  ULEA UR31, UR30, UR26, 0x3 ;  /* 0x0000001a1e1f7291 */ /* 0x000fe2000f8e18ff */
[----:B------:R-:W-:Y:S02]  /*33c0*/  PRMT R3, RZ, 0x654, R3 ;  /* 0x00000654ff037816 */ /* 0x000fe40000000003 */
[----:B-1----:R-:W1:Y:S01]  /*33d0*/  LDS.128 R4, [R4+0x110] ;  /* 0x0001100004047984 */ /* 0x002e620000000c00 */
[----:B------:R-:W-:Y:S02]  /*33e0*/  @P0 SHF.L.U32 R2, R8, 0x1f, RZ ;  /* 0x0000001f08020819 */ /* 0x000fe400000006ff */
[----:B------:R-:W-:Y:S01]  /*33f0*/  SHF.L.U32 R0, R11, 0x1f, RZ ;  /* 0x0000001f0b007819 */ /* 0x000fe200000006ff */
[----:B------:R-:W-:Y:S01]  /*3400*/  @!PT LDS RZ, [RZ] ;  /* 0x00000000fffff984 */ /* 0x000fe20000000800 */
[----:B------:R-:W-:Y:S01]  /*3410*/  @!PT LDS RZ, [RZ] ;  /* 0x00000000fffff984 */ /* 0x000fe20000000800 */
[----:B------:R-:W-:Y:S01]  /*3420*/  @!PT LDS RZ, [RZ] ;  /* 0x00000000fffff984 */ /* 0x000fe20000000800 */
[----:B------:R-:W-:Y:S01]  /*3430*/  @!PT LDS RZ, [RZ] ;  /* 0x00000000fffff984 */ /* 0x000fe20000000800 */
[----:B------:R2:W-:Y:S06]  /*3440*/  MEMBAR.ALL.CTA ;  /* 0x0000000000007992 */ /* 0x0005ec0000008000 */
[----:B--2---:R-:W2:Y:S02]  /*3450*/  FENCE.VIEW.ASYNC.S ;  /* 0x00000000000073c6 */ /* 0x004ea40000000000 */
[----:B--2---:R2:W-:Y:S01]  /*3460*/  SYNCS.ARRIVE.TRANS64.RED.A1T0 RZ, [R3+URZ], RZ ;  /* 0x000000ff03ff79a7 */ /* 0x0045e200081004ff */
[----:B------:R2:W3:Y:S01]  /*3470*/  @P0 SYNCS.PHASECHK.TRANS64.TRYWAIT P2, [UR4], R2 ;  /* 0x00000002ff0005a7 */ /* 0x0004e20008041104 */
[----:B------:R-:W-:Y:S01]  /*3480*/  ULEA.HI UR4, UR30, UR30, URZ, 0x1 ;  /* 0x0000001e1e047291 */ /* 0x000fe2000f8f08ff */
[----:B-1----:R-:W-:-:S03]  /*3490*/  LOP3.LUT P1, RZ, R6, 0x1, RZ, 0xc0, !PT ;  /* 0x0000000106ff7812 */ /* 0x002fc6000782c0ff */
[----:B------:R-:W-:Y:S02]  /*34a0*/  USHF.L.U32 UR11, UR4, 0x7, URZ ;  /* 0x00000007040b7899 */ /* 0x000fe400080006ff */
[----:B------:R-:W-:Y:S02]  /*34b0*/  ULOP3.LUT UR4, UR4, 0xffe, URZ, 0xc0, !UPT ;  /* 0x00000ffe04047892 */ /* 0x000fe4000f8ec0ff */
[----:B------:R-:W-:Y:S02]  /*34c0*/  ULOP3.LUT UR11, UR11, 0xffffff00, URZ, 0xc0, !UPT ;  /* 0xffffff000b0b7892 */ /* 0x000fe4000f8ec0ff */
[----:B------:R-:W-:Y:S02]  /*34d0*/  UIADD3 UR4, UPT, UPT, -UR4, UR30, URZ ;  /* 0x0000001e04047290 */ /* 0x000fe4000fffe1ff */
[----:B------:R-:W-:Y:S01]  /*34e0*/  UIADD3 UR11, UPT, UPT, UR42, UR11, URZ ;  /* 0x0000000b2a0b7290 */ /* 0x000fe2000fffe0ff */
[----:B------:R-:W1:Y:S03]  /*34f0*/  SYNCS.PHASECHK.TRANS64.TRYWAIT P0, [UR31+0xc0], R0 ;  /* 0x0000c000ff0075a7 */ /* 0x000e66000800111f */
[----:B------:R-:W-:Y:S01]  /*3500*/  ULEA UR11, UR4, UR11, 0x14 ;  /* 0x0000000b040b7291 */ /* 0x000fe2000f8ea0ff */
[----:B-123--:R-:W-:Y:S11]  /*3510*/  @!P0 BRA `(.L_x_60) ;  /* 0x0000006400048947 */ /* 0x00eff60003800000 */
.L_x_152:
[----:B------:R-:W-:Y:S01]  /*3520*/  IADD3 R10, PT, PT, R10, 0x1, RZ ;  /* 0x000000010a0a7810 */ /* 0x000fe20007ffe0ff */
[----:B------:R-:W-:Y:S06]  /*3530*/  BRA.U !UP4, `(.L_x_61) ;  /* 0x000000010cc07547 */ /* 0x000fec000b800000 */
[----:B------:R-:W-:Y:S01]  /*3540*/  UPLOP3.LUT UP2, UPT, UPT, UPT, UPT, 0x40, 0x4 ;  /* 0x000000000004789c */ /* 0x000fe20003f4e870 */
[----:B------:R-:W-:Y:S01]  /*3550*/  UMOV UR23, UR41 ;  /* 0x0000002900177c82 */ /* 0x000fe20008000000 */
[----:B------:R-:W-:Y:S01]  /*3560*/  UMOV UR22, UR40 ;  /* 0x0000002800167c82 */ /* 0x000fe20008000000 */
[----:B------:R-:W-:-:S08]  /*3570*/  UMOV UR10, UR24 ;  /* 0x00000018000a7c82 */ /* 0x000fd00008000000 */
.L_x_64:
[----:B------:R-:W-:Y:S02]  /*3580*/  UIADD3 UR23, UPT, UPT, UR23, 0x1, URZ ;  /* 0x0000000117177890 */ /* 0x000fe4000fffe0ff */
[----:B--2---:R-:W-:Y:S02]  /*3590*/  ULEA UR5, UR10, UR26, 0x3 ;  /* 0x0000001a0a057291 */ /* 0x004fe4000f8e18ff */
[----:B------:R-:W-:Y:S01]  /*35a0*/  UISETP.NE.AND UP3, UPT, UR23, URZ, UPT ;  /* 0x000000ff1700728c */ /* 0x000fe2000bf65270 */
[----:B---3--:R-:W-:Y:S10]  /*35b0*/  @P2 BRA `(.L_x_62) ;  /* 0x00000000000c2947 */ /* 0x008ff40003800000 */
[----:B-1----:R-:W-:Y:S04]  /*35c0*/  SHF.L.U32 R3, R8, 0x1f, RZ ;  /* 0x0000001f08037819 */ /* 0x002fe800000006ff */
[----:B------:R-:W1:Y:S02]  /*35d0*/  SYNCS.PHASECHK.TRANS64.TRYWAIT P0, [UR5], R3 ;  /* 0x00000003ff0075a7 */ /* 0x000e640008001105 */
[----:B-1----:R-:W-:Y:S05]  /*35e0*/  @!P0 BRA `(.L_x_63) ;  /* 0x0000006000e88947 */ /* 0x002fea0003800000 */
.L_x_62:
[----:B------:R-:W-:Y:S01]  /*35f0*/  UISETP.NE.AND UP0, UPT, UR22, 0x1, UPT ;  /* 0x000000011600788c */ /* 0x000fe2000bf05270 */
[----:B------:R-:W-:Y:S01]  /*3600*/  PLOP3.LUT P2, PT, PT, PT, PT, 0x80, 0x8 ;  /* 0x000000000008781c */ /* 0x000fe20003f4f070 */
[----:B------:R-:W-:Y:S02]  /*3610*/  UIADD3 UR4, UPT, UPT, UR10, 0x1, URZ ;  /* 0x000000010a047890 */ /* 0x000fe4000fffe0ff */
[----:B------:R-:W-:Y:S02]  /*3620*/  UIADD3 UR25, UPT, UPT, UR5, 0x18, URZ ;  /* 0x0000001805197890 */ /* 0x000fe4000fffe0ff */
[----:B------:R-:W-:Y:S01]  /*3630*/  UISETP.NE.AND UP1, UPT, UR4, 0x3, UPT ;  /* 0x000000030400788c */ /* 0x000fe2000bf25270 */
[----:B------:R-:W-:Y:S01]  /*3640*/  PLOP3.LUT P0, PT, PT, PT, UP0, 0x80, 0x8 ;  /* 0x000000000008781c */ /* 0x000fe20003f0f008 */
[----:B------:R-:W-:Y:S02]  /*3650*/  UIADD3 UR22, UPT, UPT, UR22, -0x1, URZ ;  /* 0xffffffff16167890 */ /* 0x000fe4000fffe0ff */
[----:B------:R-:W-:Y:S02]  /*3660*/  USEL UR6, URZ, 0x1, UP1 ;  /* 0x00000001ff067887 */ /* 0x000fe40008800000 */
[----:B------:R-:W-:Y:S01]  /*3670*/  USEL UR24, UR4, URZ, UP1 ;  /* 0x000000ff04187287 */ /* 0x000fe20008800000 */
[----:B------:R-:W-:Y:S01]  /*3680*/  UMOV UR7, 0x40004040 ;  /* 0x4000404000077882 */ /* 0x000fe20000000000 */
[----:B------:R-:W-:Y:S02]  /*3690*/  UMOV UR5, 0x40004040 ;  /* 0x4000404000057882 */ /* 0x000fe40000000000 */
[----:B------:R-:W-:Y:S01]  /*36a0*/  @UP0 ULEA UR4, UR24, UR26, 0x3 ;  /* 0x0000001a18040291 */ /* 0x000fe2000f8e18ff */
[----:B------:R-:W-:Y:S01]  /*36b0*/  LOP3.LUT R8, R8, UR6, RZ, 0x3c, !PT ;  /* 0x0000000608087c12 */ /* 0x000fe2000f8e3cff */
[----:B------:R-:W-:Y:S01]  /*36c0*/  ULEA UR6, UR10, UR29, 0xb ;  /* 0x0000001d0a067291 */ /* 0x000fe2000f8e58ff */
[----:B------:R-:W-:Y:S02]  /*36d0*/  UMOV UR21, 0x40004040 ;  /* 0x4000404000157882 */ /* 0x000fe40000000000 */
[----:B-1----:R-:W-:Y:S01]  /*36e0*/  @P0 SHF.L.U32 R0, R8, 0x1f, RZ ;  /* 0x0000001f08000819 */ /* 0x002fe200000006ff */
[----:B------:R-:W-:Y:S02]  /*36f0*/  UIADD3 UR20, UPT, UPT, UR6, 0x2, URZ ;  /* 0x0000000206147890 */ /* 0x000fe4000fffe0ff */
[----:B------:R-:W-:Y:S01]  /*3700*/  UIADD3 UR16, UPT, UPT, UR6, 0x4, URZ ;  /* 0x0000000406107890 */ /* 0x000fe2000fffe0ff */
[----:B------:R2:W3:Y:S01]  /*3710*/  @P0 SYNCS.PHASECHK.TRANS64.TRYWAIT P2, [UR4], R0 ;  /* 0x00000000ff0005a7 */ /* 0x0004e20008041104 */
[----:B------:R-:W-:Y:S02]  /*3720*/  ULEA UR4, UR10, UR28, 0x9 ;  /* 0x0000001c0a047291 */ /* 0x000fe4000f8e48ff */
[----:B------:R-:W-:Y:S02]  /*3730*/  UIADD3 UR12, UPT, UPT, UR6, 0x6, URZ ;  /* 0x00000006060c7890 */ /* 0x000fe4000fffe0ff */
[----:B------:R-:W-:Y:S02]  /*3740*/  UIADD3 UR18, UPT, UPT, UR4, 0x2, URZ ;  /* 0x0000000204127890 */ /* 0x000fe4000fffe0ff */
[----:B------:R-:W-:Y:S02]  /*3750*/  UIADD3 UR14, UPT, UPT, UR4, 0x4, URZ ;  /* 0x00000004040e7890 */ /* 0x000fe4000fffe0ff */
[----:B------:R-:W-:Y:S01]  /*3760*/  UIADD3 UR8, UPT, UPT, UR4, 0x6, URZ ;  /* 0x0000000604087890 */ /* 0x000fe2000fffe0ff */
[----:B------:R2:W-:Y:S01]  /*3770*/  UTCHMMA gdesc[UR4], gdesc[UR6], tmem[UR11], tmem[UR38], idesc[UR39], UP2 ;  /* 0x00ff2606040075ea */ /* 0x0005e2000900000b */
[----:B------:R-:W-:Y:S01]  /*3780*/  UPLOP3.LUT UP2, UPT, UPT, UPT, UPT, 0x80, 0x8 ;  /* 0x000000000008789c */ /* 0x000fe20003f4f070 */
[----:B------:R-:W-:Y:S01]  /*3790*/  UMOV UR19, 0x40004040 ;  /* 0x4000404000137882 */ /* 0x000fe20000000000 */
[----:B------:R-:W-:Y:S01]  /*37a0*/  UMOV UR17, 0x40004040 ;  /* 0x4000404000117882 */ /* 0x000fe20000000000 */
[----:B------:R2:W-:Y:S01]  /*37b0*/  UTCHMMA gdesc[UR18], gdesc[UR20], tmem[UR11], tmem[UR36], idesc[UR37], UPT ;  /* 0x00ff2414120075ea */ /* 0x0005e2000b80000b */
[----:B------:R-:W-:Y:S01]  /*37c0*/  UMOV UR15, 0x40004040 ;  /* 0x40004040000f7882 */ /* 0x000fe20000000000 */
[----:B------:R-:W-:Y:S01]  /*37d0*/  UMOV UR13, 0x40004040 ;  /* 0x40004040000d7882 */ /* 0x000fe20000000000 */
[----:B------:R-:W-:Y:S01]  /*37e0*/  UMOV UR9, 0x40004040 ;  /* 0x4000404000097882 */ /* 0x000fe20000000000 */
[----:B------:R2:W-:Y:S01]  /*37f0*/  UTCHMMA gdesc[UR14], gdesc[UR16], tmem[UR11], tmem[UR34], idesc[UR35], UPT ;  /* 0x00ff22100e0075ea */ /* 0x0005e2000b80000b */
[----:B------:R2:W-:Y:S01]  /*3800*/  UTCHMMA gdesc[UR8], gdesc[UR12], tmem[UR11], tmem[UR32], idesc[UR33], UPT ;  /* 0x00ff200c080075ea */ /* 0x0005e2000b80000b */
[----:B------:R2:W-:Y:S01]  /*3810*/  UTCBAR.MULTICAST [UR25], URZ, UR27 ;  /* 0x000000ff190073e9 */ /* 0x0005e2000800081b */
[----:B------:R-:W-:Y:S01]  /*3820*/  UMOV UR10, UR24 ;  /* 0x00000018000a7c82 */ /* 0x000fe20008000000 */
[----:B------:R-:W-:Y:S05]  /*3830*/  BRA.U UP3, `(.L_x_64) ;  /* 0xfffffffd03507547 */ /* 0x000fea000b83ffff */
.L_x_61:
[----:B--2---:R-:W-:Y:S01]  /*3840*/  UIADD3 UR4, UPT, UPT, UR30, 0x1, URZ ;  /* 0x000000011e047890 */ /* 0x004fe2000fffe0ff */
[C---:B------:R-:W-:Y:S01]  /*3850*/  ISETP.NE.AND P0, PT, R10.reuse, 0x2, PT ;  /* 0x000000020a00780c */ /* 0x040fe20003f05270 */
[----:B------:R-:W-:Y:S02]  /*3860*/  UIADD3 UR5, UPT, UPT, UR31, 0xa0, URZ ;  /* 0x000000a01f057890 */ /* 0x000fe4000fffe0ff */
[----:B------:R-:W-:Y:S01]  /*3870*/  UISETP.NE.AND UP0, UPT, UR4, 0x4, UPT ;  /* 0x000000040400788c */ /* 0x000fe2000bf05270 */
[----:B-1----:R-:W-:Y:S02]  /*3880*/  SEL R0, RZ, 0x1, P0 ;  /* 0x00000001ff007807 */ /* 0x002fe40000000000 */
[----:B------:R-:W-:Y:S01]  /*3890*/  SEL R10, R10, RZ, P0 ;  /* 0x000000ff0a0a7207 */ /* 0x000fe20000000000 */
[----:B------:R-:W-:Y:S01]  /*38a0*/  USEL UR6, URZ, 0x1, UP0 ;  /* 0x00000001ff067887 */ /* 0x000fe20008000000 */
[----:B------:R-:W-:Y:S01]  /*38b0*/  LOP3.LUT R9, R9, R0, RZ, 0x3c, !PT ;  /* 0x0000000009097212 */ /* 0x000fe200078e3cff */
[----:B------:R-:W-:Y:S01]  /*38c0*/  USEL UR30, UR4, URZ, UP0 ;  /* 0x000000ff041e7287 */ /* 0x000fe20008000000 */
[----:B------:R1:W-:Y:S03]  /*38d0*/  UTCBAR [UR5], URZ ;  /* 0x000000ff050073e9 */ /* 0x0003e600080000ff */
[----:B------:R-:W-:Y:S01]  /*38e0*/  LOP3.LUT R11, R11, UR6, RZ, 0x3c, !PT ;  /* 0x000000060b0b7c12 */ /* 0x000fe2000f8e3cff */
[----:B------:R-:W-:Y:S07]  /*38f0*/  @P1 BRA `(.L_x_65) ;  /* 0xfffffff800881947 */ /* 0x000fee000383ffff */
[----:B------:R-:W2:Y:S01]  /*3900*/  S2UR UR8, SR_CgaCtaId ;  /* 0x00000000000879c3 */ /* 0x000ea20000008800 */
[----:B------:R-:W-:Y:S01]  /*3910*/  ELECT P0, URZ, PT ;  /* 0x0000000000ff782f */ /* 0x000fe20003800000 */
[----:B------:R-:W-:Y:S01]  /*3920*/  IMAD.MOV.U32 R0, RZ, RZ, 0x1 ;  /* 0x00000001ff007424 */ /* 0x000fe200078e00ff */
[----:B------:R-:W-:Y:S01]  /*3930*/  UIADD3 UR26, UPT, UPT, UR26, 0xc0, URZ ;  /* 0x000000c01a1a7890 */ /* 0x000fe2000fffe0ff */
[----:B------:R-:W-:Y:S01]  /*3940*/  SHF.L.U32 R3, R11, 0x1f, RZ ;  /* 0x0000001f0b037819 */ /* 0x000fe200000006ff */
[----:B------:R-:W-:-:S03]  /*3950*/  UMOV UR4, 0x40 ;  /* 0x0000004000047882 */ /* 0x000fc60000000000 */
[----:B------:R-:W-:Y:S01]  /*3960*/  UVIRTCOUNT.DEALLOC.SMPOOL 0x80 ;  /* 0x000000800000784c */ /* 0x000fe20000000000 */
[----:B--2---:R-:W-:Y:S02]  /*3970*/  ULEA UR8, UR8, UR4, 0x18 ;  /* 0x0000000408087291 */ /* 0x004fe4000f8ec0ff */
[----:B------:R-:W-:-:S07]  /*3980*/  ULEA UR4, UR30, UR26, 0x3 ;  /* 0x0000001a1e047291 */ /* 0x000fce000f8e18ff */
[----:B------:R2:W-:Y:S02]  /*3990*/  @P0 STS.U8 [UR8+0x1c], R0 ;  /* 0x00001c00ff000988 */ /* 0x0005e40008000008 */
[----:B------:R-:W4:Y:S02]  /*39a0*/  SYNCS.PHASECHK.TRANS64.TRYWAIT P0, [UR4], R3 ;  /* 0x00000003ff0075a7 */ /* 0x000f240008001104 */
[----:B--2-4-:R-:W-:Y:S05]  /*39b0*/  @!P0 BRA `(.L_x_66) ;  /* 0x00000060000c8947 */ /* 0x014fea0003800000 */
.L_x_155:
[----:B------:R-:W-:-:S04]  /*39c0*/  UIADD3 UR4, UPT, UPT, UR30, 0x1, URZ ;  /* 0x000000011e047890 */ /* 0x000fc8000fffe0ff */
[----:B------:R-:W-:-:S04]  /*39d0*/  UISETP.NE.AND UP0, UPT, UR4, 0x4, UPT ;  /* 0x000000040400788c */ /* 0x000fc8000bf05270 */
[----:B------:R-:W-:Y:S02]  /*39e0*/  USEL UR6, URZ, 0x1, UP0 ;  /* 0x00000001ff067887 */ /* 0x000fe40008000000 */
[----:B------:R-:W-:-:S04]  /*39f0*/  USEL UR4, UR4, URZ, UP0 ;  /* 0x000000ff04047287 */ /* 0x000fc80008000000 */
[----:B-1----:R-:W-:Y:S01]  /*3a00*/  ULEA UR5, UR4, UR26, 0x3 ;  /* 0x0000001a04057291 */ /* 0x002fe2000f8e18ff */
[----:B------:R-:W-:-:S04]  /*3a10*/  LOP3.LUT R2, R11, UR6, RZ, 0x3c, !PT ;  /* 0x000000060b027c12 */ /* 0x000fc8000f8e3cff */
[----:B--2---:R-:W-:-:S04]  /*3a20*/  SHF.L.U32 R3, R2, 0x1f, RZ ;  /* 0x0000001f02037819 */ /* 0x004fc800000006ff */
[----:B------:R-:W1:Y:S02]  /*3a30*/  SYNCS.PHASECHK.TRANS64.TRYWAIT P0, [UR5], R3 ;  /* 0x00000003ff0075a7 */ /* 0x000e640008001105 */
[----:B-1----:R-:W-:Y:S05]  /*3a40*/  @!P0 BRA `(.L_x_67) ;  /* 0x0000006000008947 */ /* 0x002fea0003800000 */
.L_x_157:
        /* <DEDUP_REMOVED lines=9> */
.L_x_159:
[----:B------:R-:W-:-:S04]  /*3ae0*/  UIADD3 UR4, UPT, UPT, UR4, 0x1, URZ ;  /* 0x0000000104047890 */ /* 0x000fc8000fffe0ff */
[----:B------:R-:W-:-:S04]  /*3af0*/  UISETP.NE.AND UP0, UPT, UR4, 0x4, UPT ;  /* 0x000000040400788c */ /* 0x000fc8000bf05270 */
[----:B------:R-:W-:Y:S02]  /*3b00*/  USEL UR5, URZ, 0x1, UP0 ;  /* 0x00000001ff057887 */ /* 0x000fe40008000000 */
[----:B------:R-:W-:-:S04]  /*3b10*/  USEL UR4, UR4, URZ, UP0 ;  /* 0x000000ff04047287 */ /* 0x000fc80008000000 */
[----:B------:R-:W-:Y:S01]  /*3b20*/  ULEA UR4, UR4, UR26, 0x3 ;  /* 0x0000001a04047291 */ /* 0x000fe2000f8e18ff */
[----:B-1----:R-:W-:-:S04]  /*3b30*/  LOP3.LUT R3, R2, UR5, RZ, 0x3c, !PT ;  /* 0x0000000502037c12 */ /* 0x002fc8000f8e3cff */
[----:B------:R-:W-:-:S04]  /*3b40*/  SHF.L.U32 R3, R3, 0x1f, RZ ;  /* 0x0000001f03037819 */ /* 0x000fc800000006ff */
[----:B------:R-:W1:Y:S02]  /*3b50*/  SYNCS.PHASECHK.TRANS64.TRYWAIT P0, [UR4], R3 ;  /* 0x00000003ff0075a7 */ /* 0x000e640008001104 */
[----:B-1----:R-:W-:Y:S05]  /*3b60*/  @!P0 BRA `(.L_x_69) ;  /* 0x0000005c00e88947 */ /* 0x002fea0003800000 */
.L_x_161:
[----:B------:R-:W-:Y:S01]  /*3b70*/  NOP ;  /* 0x0000000000007918 */ /* 0x000fe20000000000 */
[----:B-1----:R-:W1:Y:S01]  /*3b80*/  LDS R0, [UR8+0x14] ;  /* 0x00001408ff007984 */ /* 0x002e620008000800 */
[----:B------:R-:W-:Y:S01]  /*3b90*/  ULOP3.LUT UR4, UR42, 0xffff, URZ, 0xc0, !UPT ;  /* 0x0000ffff2a047892 */ /* 0x000fe2000f8ec0ff */
[----:B------:R-:W-:Y:S01]  /*3ba0*/  UMOV UR5, 0xffff ;  /* 0x0000ffff00057882 */ /* 0x000fe20000000000 */
[----:B------:R-:W-:Y:S02]  /*3bb0*/  UMOV UR6, 0x1 ;  /* 0x0000000100067882 */ /* 0x000fe40000000000 */
[----:B------:R-:W-:-:S04]  /*3bc0*/  USHF.R.U32.HI UR4, URZ, 0x5, UR4 ;  /* 0x00000005ff047899 */ /* 0x000fc80008011604 */
[----:B------:R-:W-:Y:S02]  /*3bd0*/  USHF.L.U32 UR5, UR5, UR4, URZ ;  /* 0x0000000405057299 */ /* 0x000fe400080006ff */
[----:B------:R-:W-:-:S04]  /*3be0*/  USHF.L.U32 UR4, UR6, UR4, URZ ;  /* 0x0000000406047299 */ /* 0x000fc800080006ff */
[----:B-1----:R-:W-:-:S04]  /*3bf0*/  LOP3.LUT R0, R0, UR5, RZ, 0xc0, !PT ;  /* 0x0000000500007c12 */ /* 0x002fc8000f8ec0ff */
[----:B------:R-:W-:-:S13]  /*3c00*/  ISETP.NE.AND P0, PT, R0, UR5, PT ;  /* 0x0000000500007c0c */ /* 0x000fda000bf05270 */
[----:B------:R-:W-:Y:S05]  /*3c10*/  @P0 BRA `(.L_x_70) ;  /* 0x0000000000580947 */ /* 0x000fea0003800000 */
[----:B------:R-:W1:Y:S02]  /*3c20*/  LDS R0, [UR8+0x18] ;  /* 0x00001808ff007984 */ /* 0x000e640008000800 */
[----:B-1----:R-:W-:-:S04]  /*3c30*/  LOP3.LUT R0, R0, UR4, RZ, 0xc0, !PT ;  /* 0x0000000400007c12 */ /* 0x002fc8000f8ec0ff */
[----:B------:R-:W-:-:S13]  /*3c40*/  ISETP.NE.AND P0, PT, R0, UR4, PT ;  /* 0x0000000400007c0c */ /* 0x000fda000bf05270 */
[----:B------:R-:W-:Y:S05]  /*3c50*/  @P0 BRA `(.L_x_71) ;  /* 0x00000000003c0947 */ /* 0x000fea0003800000 */
[----:B------:R-:W1:Y:S01]  /*3c60*/  S2R R2, SR_LANEID ;  /* 0x0000000000027919 */ /* 0x000e620000000000 */
[----:B------:R-:W-:Y:S01]  /*3c70*/  ULOP3.LUT UR5, URZ, UR5, URZ, 0x33, !UPT ;  /* 0x00000005ff057292 */ /* 0x000fe2000f8e33ff */
[----:B------:R-:W-:Y:S01]  /*3c80*/  LOP3.LUT R4, RZ, UR4, RZ, 0x33, !PT ;  /* 0x00000004ff047c12 */ /* 0x000fe2000f8e33ff */
[----:B------:R-:W-:Y:S02]  /*3c90*/  VOTEU.ANY UR4, UPT, PT ;  /* 0x0000000000047886 */ /* 0x000fe400038e0100 */
[----:B------:R-:W-:Y:S01]  /*3ca0*/  UFLO.U32 UR4, UR4 ;  /* 0x00000004000472bd */ /* 0x000fe200080e0000 */
[----:B------:R-:W2:Y:S01]  /*3cb0*/  REDUX UR6, R4 ;  /* 0x00000000040673c4 */ /* 0x000ea20000000000 */
[----:B------:R-:W-:-:S06]  /*3cc0*/  IMAD.U32 R0, RZ, RZ, UR5 ;  /* 0x00000005ff007e24 */ /* 0x000fcc000f8e00ff */
[----:B------:R4:W-:Y:S01]  /*3cd0*/  UTCATOMSWS.AND URZ, UR5 ;  /* 0x0000000500ff79e3 */ /* 0x0009e20008000000 */
[----:B------:R-:W3:Y:S01]  /*3ce0*/  REDUX UR7, R0 ;  /* 0x00000000000773c4 */ /* 0x000ee20000000000 */
[----:B-1----:R-:W-:Y:S01]  /*3cf0*/  ISETP.EQ.U32.AND P0, PT, R2, UR4, PT ;  /* 0x0000000402007c0c */ /* 0x002fe2000bf02070 */
[----:B--2---:R-:W-:Y:S01]  /*3d00*/  IMAD.U32 R2, RZ, RZ, UR6 ;  /* 0x00000006ff027e24 */ /* 0x004fe2000f8e00ff */
[----:B---3--:R-:W-:-:S11]  /*3d10*/  MOV R3, UR7 ;  /* 0x0000000700037c02 */ /* 0x008fd60008000f00 */
[----:B------:R4:W-:Y:S04]  /*3d20*/  @P0 ATOMS.AND RZ, [UR8+0x14], R3 ;  /* 0x00001403ffff098c */ /* 0x0009e8000a800008 */
[----:B------:R4:W-:Y:S01]  /*3d30*/  @P0 ATOMS.AND RZ, [UR8+0x18], R2 ;  /* 0x00001802ffff098c */ /* 0x0009e2000a800008 */
[----:B------:R-:W-:Y:S05]  /*3d40*/  BRA `(.L_x_72) ;  /* 0x0000000000147947 */ /* 0x000fea0003800000 */
.L_x_71:
[----:B------:R-:W-:Y:S02]  /*3d50*/  MOV R2, 0x3d70 ;  /* 0x00003d7000027802 */ /* 0x000fe40000000f00 */
[----:B---3-5:R-:W-:Y:S05]  /*3d60*/  CALL.REL.NOINC `($__internal_0_$__cuda_sm10x_tcgen05_guardrail_trap_col_being_dealloced_not_returned_by_alloc) ;  /* 0x0000006000d07944 */ /* 0x028fea0003c00000 */
[----:B------:R-:W-:Y:S05]  /*3d70*/  BRA `(.L_x_72) ;  /* 0x0000000000087947 */ /* 0x000fea0003800000 */
.L_x_70:
[----:B------:R-:W-:Y:S02]  /*3d80*/  MOV R2, 0x3da0 ;  /* 0x00003da000027802 */ /* 0x000fe40000000f00 */
[----:B---3-5:R-:W-:Y:S05]  /*3d90*/  CALL.REL.NOINC `($__internal_2_$__cuda_sm10x_tcgen05_guardrail_trap_unallocated_columns_being_dealloced) ;  /* 0x0000006000dc7944 */ /* 0x028fea0003c00000 */
.L_x_72:
[----:B------:R-:W-:Y:S01]  /*3da0*/  NOP ;  /* 0x0000000000007918 */ /* 0x000fe20000000000 */
[----:B----4-:R-:W-:Y:S05]  /*3db0*/  EXIT ;  /* 0x000000000000794d */ /* 0x010fea0003800000 */
.L_x_54:
[----:B------:R-:W-:-:S09]  /*3dc0*/  UISETP.NE.OR UP0, UPT, UR17, 0x3, !UP3 ;  /* 0x000000031100788c */ /* 0x000fd2000df05670 */
[----:B------:R-:W-:Y:S05]  /*3dd0*/  BRA.U UP0, `(.L_x_73) ;  /* 0x00000011005c7547 */ /* 0x000fea000b800000 */
[----:B------:R-:W1:Y:S01]  /*3de0*/  S2UR UR10, SR_CgaCtaId ;  /* 0x00000000000a79c3 */ /* 0x000e620000008800 */
[----:B------:R-:W2:Y:S01]  /*3df0*/  LDCU UR31, c[0x0][0x370] ;  /* 0x00006e00ff1f77ac */ /* 0x000ea20008000800 */
[----:B------:R-:W-:Y:S02]  /*3e00*/  HFMA2 R13, -RZ, RZ, 0, 0 ;  /* 0x00000000ff0d7431 */ /* 0x000fe400000001ff */
[----:B------:R-:W-:Y:S01]  /*3e10*/  IMAD.MOV.U32 R15, RZ, RZ, 0x1 ;  /* 0x00000001ff0f7424 */ /* 0x000fe200078e00ff */
[----:B------:R-:W-:Y:S01]  /*3e20*/  MOV R7, 0x2000 ;  /* 0x0000200000077802 */ /* 0x000fe20000000f00 */
[----:B------:R-:W2:Y:S01]  /*3e30*/  LDCU.128 UR44, c[0x0][0xb10] ;  /* 0x00016200ff2c77ac */ /* 0x000ea20008000c00 */
[----:B------:R-:W-:Y:S01]  /*3e40*/  IMAD.MOV.U32 R14, RZ, RZ, RZ ;  /* 0x000000ffff0e7224 */ /* 0x000fe200078e00ff */
[----:B------:R-:W3:Y:S01]  /*3e50*/  LDC.64 R16, c[0x0][0x348] ;  /* 0x0000d200ff107b82 */ /* 0x000ee20000000a00 */
[----:B------:R-:W4:Y:S01]  /*3e60*/  LDCU UR30, c[0x0][0x374] ;  /* 0x00006e80ff1e77ac */ /* 0x000f220008000800 */
[----:B------:R-:W1:Y:S06]  /*3e70*/  LDCU UR15, c[0x0][0xb0c] ;  /* 0x00016180ff0f77ac */ /* 0x000e6c0008000800 */
[----:B------:R-:W3:Y:S01]  /*3e80*/  LDC.64 R2, c[0x0][0x888] ;  /* 0x00022200ff027b82 */ /* 0x000ee20000000a00 */
[----:B------:R-:W3:Y:S01]  /*3e90*/  LDCU UR49, c[0x0][0xb20] ;  /* 0x00016400ff3177ac */ /* 0x000ee20008000800 */
[----:B------:R-:W3:Y:S06]  /*3ea0*/  LDCU UR4, c[0x0][0xb30] ;  /* 0x00016600ff0477ac */ /* 0x000eec0008000800 */
[----:B------:R-:W3:Y:S01]  /*3eb0*/  LDC.64 R4, c[0x0][0x890] ;  /* 0x00022400ff047b82 */ /* 0x000ee20000000a00 */
[----:B------:R-:W-:Y:S01]  /*3ec0*/  UMOV UR21, 0x400 ;  /* 0x0000040000157882 */ /* 0x000fe20000000000 */
[----:B--2---:R-:W-:-:S02]  /*3ed0*/  UIMAD.WIDE.U32 UR6, UR31, UR44, URZ ;  /* 0x0000002c1f0672a5 */ /* 0x004fc4000f8e00ff */
[----:B----4-:R-:W-:Y:S02]  /*3ee0*/  UIMAD.WIDE.U32 UR8, UR30, UR47, URZ ;  /* 0x0000002f1e0872a5 */ /* 0x010fe4000f8e00ff */
[----:B-1----:R-:W-:Y:S02]  /*3ef0*/  ULEA UR21, UR10, UR21, 0x18 ;  /* 0x000000150a157291 */ /* 0x002fe4000f8ec0ff */
[----:B------:R-:W-:Y:S02]  /*3f00*/  UPLOP3.LUT UP3, UPT, UPT, UPT, UPT, 0x40, 0x4 ;  /* 0x000000000004789c */ /* 0x000fe40003f6e870 */
[----:B------:R-:W-:Y:S02]  /*3f10*/  UIADD3 UR37, UPT, UPT, UR21, 0x48, URZ ;  /* 0x0000004815257890 */ /* 0x000fe4000fffe0ff */
[----:B------:R-:W-:Y:S02]  /*3f20*/  UIADD3 UR33, UPT, UPT, UR21, 0x30, URZ ;  /* 0x0000003015217890 */ /* 0x000fe4000fffe0ff */
[----:B------:R-:W-:-:S02]  /*3f30*/  UIADD3 UR25, UPT, UPT, UR21, 0x38, URZ ;  /* 0x0000003815197890 */ /* 0x000fc4000fffe0ff */
[----:B------:R-:W-:Y:S01]  /*3f40*/  UIADD3 UR17, UPT, UPT, UR21, 0x40, URZ ;  /* 0x0000004015117890 */ /* 0x000fe2000fffe0ff */
[----:B------:R-:W-:Y:S01]  /*3f50*/  UMOV UR6, UR7 ;  /* 0x0000000700067c82 */ /* 0x000fe20008000000 */
[----:B------:R-:W-:Y:S01]  /*3f60*/  UMOV UR41, UR9 ;  /* 0x0000000900297c82 */ /* 0x000fe20008000000 */
[----:B------:R-:W-:Y:S02]  /*3f70*/  UISETP.GE.AND UP0, UPT, UR42, 0x1, UPT ;  /* 0x000000012a00788c */ /* 0x000fe4000bf06270 */
[----:B------:R-:W-:Y:S01]  /*3f80*/  UISETP.NE.AND UP4, UPT, UR42, 0x1, UPT ;  /* 0x000000012a00788c */ /* 0x000fe2000bf85270 */
[----:B------:R-:W1:Y:S01]  /*3f90*/  LDCU.64 UR22, c[0x0][0xb28] ;  /* 0x00016500ff1677ac */ /* 0x000e620008000a00 */
[----:B------:R-:W-:Y:S02]  /*3fa0*/  UISETP.NE.AND UP6, UPT, UR15, 0x1, UPT ;  /* 0x000000010f00788c */ /* 0x000fe4000bfc5270 */
[----:B------:R-:W-:Y:S02]  /*3fb0*/  UISETP.NE.AND UP5, UPT, UR46, 0x1, UPT ;  /* 0x000000012e00788c */ /* 0x000fe4000bfa5270 */
[----:B------:R-:W-:-:S02]  /*3fc0*/  UPRMT UR37, UR10, 0x654, UR37 ;  /* 0x000006540a257896 */ /* 0x000fc40008000025 */
[----:B------:R-:W-:Y:S02]  /*3fd0*/  USHF.R.U32.HI UR43, URZ, UR45, UR6 ;  /* 0x0000002dff2b7299 */ /* 0x000fe40008011606 */
[----:B------:R-:W-:Y:S02]  /*3fe0*/  UPRMT UR40, UR10, 0x654, UR33 ;  /* 0x000006540a287896 */ /* 0x000fe40008000021 */
[----:B------:R-:W-:Y:S02]  /*3ff0*/  UPRMT UR39, UR10, 0x654, UR25 ;  /* 0x000006540a277896 */ /* 0x000fe40008000019 */
[----:B------:R-:W-:Y:S02]  /*4000*/  UPRMT UR38, UR10, 0x654, UR17 ;  /* 0x000006540a267896 */ /* 0x000fe40008000011 */
[----:B---3--:R-:W-:Y:S02]  /*4010*/  USHF.R.U32.HI UR41, URZ, UR49, UR41 ;  /* 0x00000031ff297299 */ /* 0x008fe40008011629 */
[----:B------:R-:W-:-:S11]  /*4020*/  UISETP.NE.AND UP2, UPT, UR4, 0x1, UPT ;  /* 0x000000010400788c */ /* 0x000fd6000bf45270 */
.L_x_84:
[C---:B------:R-:W-:Y:S02]  /*4030*/  LEA R12, R14.reuse, UR21, 0x3 ;  /* 0x000000150e0c7c11 */ /* 0x040fe4000f8e18ff */
[----:B------:R-:W-:Y:S02]  /*4040*/  SHF.L.U32 R9, R13, 0x1f, RZ ;  /* 0x0000001f0d097819 */ /* 0x000fe400000006ff */
[----:B------:R-:W-:Y:S02]  /*4050*/  LEA R10, R14, UR21, 0x4 ;  /* 0x000000150e0a7c11 */ /* 0x000fe4000f8e20ff */
[----:B--2---:R-:W2:Y:S02]  /*4060*/  SYNCS.PHASECHK.TRANS64.TRYWAIT P0, [R12+URZ+0x80], R9 ;  /* 0x000080090c0075a7 */ /* 0x004ea400080011ff */
[----:B--2---:R-:W-:Y:S05]  /*4070*/  @!P0 BRA `(.L_x_74) ;  /* 0x0000005800bc8947 */ /* 0x004fea0003800000 */
.L_x_162:
[----:B--2---:R-:W2:Y:S01]  /*4080*/  LDS.128 R8, [R10+0x110] ;  /* 0x000110000a087984 */ /* 0x004ea20000000c00 */
[----:B------:R-:W-:Y:S01]  /*4090*/  UISETP.GE.AND UP0, UPT, UR42, 0x1, UPT ;  /* 0x000000012a00788c */ /* 0x000fe2000bf06270 */
[----:B------:R-:W-:Y:S01]  /*40a0*/  @!PT LDS RZ, [RZ] ;  /* 0x00000000fffff984 */ /* 0x000fe20000000800 */
[----:B------:R-:W-:Y:S01]  /*40b0*/  @!PT LDS RZ, [RZ] ;  /* 0x00000000fffff984 */ /* 0x000fe20000000800 */
[----:B------:R-:W-:Y:S01]  /*40c0*/  @!PT LDS RZ, [RZ] ;  /* 0x00000000fffff984 */ /* 0x000fe20000000800 */
[----:B------:R-:W-:Y:S01]  /*40d0*/  @!PT LDS RZ, [RZ] ;  /* 0x00000000fffff984 */ /* 0x000fe20000000800 */
[----:B------:R3:W-:Y:S06]  /*40e0*/  MEMBAR.ALL.CTA ;  /* 0x0000000000007992 */ /* 0x0007ec0000008000 */
[----:B---3--:R-:W3:Y:S01]  /*40f0*/  FENCE.VIEW.ASYNC.S ;  /* 0x00000000000073c6 */ /* 0x008ee20000000000 */
[----:B--2---:R-:W-:Y:S11]  /*4100*/  LOP3.LUT P0, RZ, R10, 0x1, RZ, 0xc0, !PT ;  /* 0x000000010aff7812 */ /* 0x004ff6000780c0ff */
[----:B------:R-:W-:Y:S02]  /*4110*/  @!UPT UIADD3 URZ, UPT, UPT, URZ, URZ, URZ ;  /* 0x000000fffffff290 */ /* 0x000fe4000fffe0ff */
[----:B---3--:R-:W-:Y:S01]  /*4120*/  VOTEU.ANY UP1, P0 ;  /* 0x0000000000ff7886 */ /* 0x008fe20000020100 */
[----:B------:R-:W-:Y:S11]  /*4130*/  PLOP3.LUT P0, PT, PT, PT, UP1, 0x80, 0x8 ;  /* 0x000000000008781c */ /* 0x000ff60003f0f018 */
[----:B------:R-:W-:Y:S02]  /*4140*/  @!UPT UIADD3 URZ, UPT, UPT, URZ, URZ, URZ ;  /* 0x000000fffffff290 */ /* 0x000fe4000fffe0ff */
[----:B------:R-:W-:Y:S02]  /*4150*/  @P0 SHF.R.U32.HI R0, RZ, 0x10, R9 ;  /* 0x00000010ff000819 */ /* 0x000fe40000011609 */
[----:B------:R-:W-:Y:S02]  /*4160*/  @P0 MOV R6, R8 ;  /* 0x0000000800060202 */ /* 0x000fe40000000f00 */
[----:B------:R-:W-:Y:S01]  /*4170*/  @P0 R2UR UR4, R0 ;  /* 0x00000000000402ca */ /* 0x000fe200000e0000 */
[----:B------:R-:W-:Y:S01]  /*4180*/  VIADD R0, R12, 0x90 ;  /* 0x000000900c007836 */ /* 0x000fe20000000000 */
[----:B------:R-:W-:Y:S02]  /*4190*/  @P0 LOP3.LUT R8, R9, 0xffff, RZ, 0xc0, !PT ;  /* 0x0000ffff09080812 */ /* 0x000fe400078ec0ff */
[----:B------:R-:W-:Y:S02]  /*41a0*/  @P0 R2UR UR6, R6 ;  /* 0x00000000060602ca */ /* 0x000fe400000e0000 */
[----:B------:R-:W-:Y:S02]  /*41b0*/  PRMT R0, RZ, 0x654, R0 ;  /* 0x00000654ff007816 */ /* 0x000fe40000000000 */
[----:B------:R-:W-:Y:S02]  /*41c0*/  @P0 R2UR UR5, R8 ;  /* 0x00000000080502ca */ /* 0x000fe400000e0000 */
[----:B------:R2:W-:Y:S03]  /*41d0*/  SYNCS.ARRIVE.TRANS64.RED.A1T0 RZ, [R0+URZ], RZ ;  /* 0x000000ff00ff79a7 */ /* 0x0005e600081004ff */
[----:B------:R-:W-:Y:S04]  /*41e0*/  @UP1 UMOV UR29, UR4 ;  /* 0x00000004001d1c82 */ /* 0x000fe80008000000 */
[----:B------:R-:W-:Y:S04]  /*41f0*/  @UP1 UMOV UR14, UR6 ;  /* 0x00000006000e1c82 */ /* 0x000fe80008000000 */
[----:B------:R-:W-:Y:S01]  /*4200*/  @UP1 UMOV UR13, UR5 ;  /* 0x00000005000d1c82 */ /* 0x000fe20008000000 */
[----:B------:R-:W-:Y:S05]  /*4210*/  BRA.U !UP0, `(.L_x_75) ;  /* 0x0000000108a47547 */ /* 0x000fea000b800000 */
[----:B------:R-:W-:Y:S02]  /*4220*/  UIMAD.WIDE.U32 UR18, UR13, UR47, URZ ;  /* 0x0000002f0d1272a5 */ /* 0x000fe4000f8e00ff */
[----:B------:R-:W-:Y:S02]  /*4230*/  UIMAD.WIDE.U32 UR26, UR14, UR44, URZ ;  /* 0x0000002c0e1a72a5 */ /* 0x000fe4000f8e00ff */
[----:B------:R-:W-:Y:S02]  /*4240*/  USEL UR4, UR30, UR41, !UP5 ;  /* 0x000000291e047287 */ /* 0x000fe4000e800000 */
[----:B------:R-:W-:Y:S02]  /*4250*/  USEL UR7, UR31, UR43, !UP6 ;  /* 0x0000002b1f077287 */ /* 0x000fe4000f000000 */
[----:B-1----:R-:W-:Y:S02]  /*4260*/  UIMAD.WIDE.U32 UR8, UR4, UR22, URZ ;  /* 0x00000016040872a5 */ /* 0x002fe4000f8e00ff */
[----:B------:R-:W-:Y:S01]  /*4270*/  UIMAD.WIDE.U32 UR10, UR7, UR22, URZ ;  /* 0x00000016070a72a5 */ /* 0x000fe2000f8e00ff */
[----:B------:R-:W-:Y:S02]  /*4280*/  UMOV UR5, UR19 ;  /* 0x0000001300057c82 */ /* 0x000fe40008000000 */
[----:B------:R-:W-:Y:S03]  /*4290*/  USHF.R.U32.HI UR6, URZ, UR49, UR5 ;  /* 0x00000031ff067299 */ /* 0x000fe60008011605 */
[----:B------:R-:W-:Y:S01]  /*42a0*/  UMOV UR5, UR27 ;  /* 0x0000001b00057c82 */ /* 0x000fe20008000000 */
[----:B------:R-:W-:Y:S02]  /*42b0*/  USEL UR6, UR13, UR6, !UP5 ;  /* 0x000000060d067287 */ /* 0x000fe4000e800000 */
[----:B------:R-:W-:Y:S03]  /*42c0*/  USHF.R.U32.HI UR12, URZ, UR45, UR5 ;  /* 0x0000002dff0c7299 */ /* 0x000fe60008011605 */
[----:B------:R-:W-:Y:S02]  /*42d0*/  UMOV UR5, UR9 ;  /* 0x0000000900057c82 */ /* 0x000fe40008000000 */
[----:B------:R-:W-:Y:S03]  /*42e0*/  @UP4 USHF.R.U32.HI UR4, URZ, UR23, UR5 ;  /* 0x00000017ff044299 */ /* 0x000fe60008011605 */
[----:B------:R-:W-:Y:S01]  /*42f0*/  UMOV UR5, UR11 ;  /* 0x0000000b00057c82 */ /* 0x000fe20008000000 */
[----:B------:R-:W-:Y:S02]  /*4300*/  UIMAD UR4, UR42, UR4, URZ ;  /* 0x000000042a0472a4 */ /* 0x000fe4000f8e02ff */
[----:B------:R-:W-:Y:S02]  /*4310*/  @UP4 USHF.R.U32.HI UR7, URZ, UR23, UR5 ;  /* 0x00000017ff074299 */ /* 0x000fe40008011605 */
[----:B------:R-:W-:Y:S02]  /*4320*/  UIMAD.WIDE.U32 UR10, UR6, UR22, URZ ;  /* 0x00000016060a72a5 */ /* 0x000fe4000f8e00ff */
[----:B------:R-:W-:Y:S02]  /*4330*/  USEL UR5, UR14, UR12, !UP6 ;  /* 0x0000000c0e057287 */ /* 0x000fe4000f000000 */
[----:B------:R-:W-:Y:S02]  /*4340*/  UIMAD UR8, UR42, UR7, URZ ;  /* 0x000000072a0872a4 */ /* 0x000fe4000f8e02ff */
[----:B------:R-:W-:Y:S03]  /*4350*/  UISETP.GE.AND UP0, UPT, UR6, UR4, UPT ;  /* 0x000000040600728c */ /* 0x000fe6000bf06270 */
[----:B------:R-:W-:Y:S01]  /*4360*/  UMOV UR4, UR11 ;  /* 0x0000000b00047c82 */ /* 0x000fe20008000000 */
[----:B------:R-:W-:Y:S02]  /*4370*/  UISETP.GE.OR UP0, UPT, UR5, UR8, UP0 ;  /* 0x000000080500728c */ /* 0x000fe40008706670 */
[----:B------:R-:W-:Y:S02]  /*4380*/  USHF.R.U32.HI UR4, URZ, UR23, UR4 ;  /* 0x00000017ff047299 */ /* 0x000fe40008011604 */
[----:B------:R-:W-:Y:S02]  /*4390*/  UIMAD.WIDE.U32 UR8, UR5, UR22, URZ ;  /* 0x00000016050872a5 */ /* 0x000fe4000f8e00ff */
[----:B------:R-:W-:Y:S04]  /*43a0*/  USEL UR10, UR6, UR4, !UP4 ;  /* 0x00000004060a7287 */ /* 0x000fe8000e000000 */
[----:B------:R-:W-:Y:S01]  /*43b0*/  UIADD3 UR11, UPT, UPT, -UR10, URZ, URZ ;  /* 0x000000ff0a0b7290 */ /* 0x000fe2000fffe1ff */
[----:B------:R-:W-:Y:S02]  /*43c0*/  @!UP0 UMOV UR4, UR9 ;  /* 0x0000000900048c82 */ /* 0x000fe40008000000 */
[----:B------:R-:W-:Y:S02]  /*43d0*/  @!UP0 USHF.R.U32.HI UR4, URZ, UR23, UR4 ;  /* 0x00000017ff048299 */ /* 0x000fe40008011604 */
[----:B------:R-:W-:Y:S02]  /*43e0*/  UIMAD UR8, UR42, UR11, UR6 ;  /* 0x0000000b2a0872a4 */ /* 0x000fe4000f8e0206 */
[----:B------:R-:W-:Y:S04]  /*43f0*/  @!UP0 USEL UR4, UR5, UR4, !UP4 ;  /* 0x0000000405048287 */ /* 0x000fe8000e000000 */
[----:B------:R-:W-:Y:S02]  /*4400*/  @!UP0 UIMAD UR8, UR7, UR8, UR4 ;  /* 0x00000008070882a4 */ /* 0x000fe4000f8e0204 */
[----:B------:R-:W-:Y:S02]  /*4410*/  @!UP0 UIADD3 UR9, UPT, UPT, UR10, -UR4, URZ ;  /* 0x800000040a098290 */ /* 0x000fe4000fffe0ff */
[----:B------:R-:W-:Y:S02]  /*4420*/  UIADD3 UR4, UPT, UPT, -UR5, URZ, URZ ;  /* 0x000000ff05047290 */ /* 0x000fe4000fffe1ff */
[----:B------:R-:W-:Y:S02]  /*4430*/  UIADD3 UR7, UPT, UPT, -UR6, URZ, URZ ;  /* 0x000000ff06077290 */ /* 0x000fe4000fffe1ff */
[----:B------:R-:W-:Y:S02]  /*4440*/  @!UP0 UIMAD UR6, UR9, UR42, UR5 ;  /* 0x0000002a090682a4 */ /* 0x000fe4000f8e0205 */
[----:B------:R-:W-:Y:S02]  /*4450*/  UIMAD UR14, UR15, UR4, UR14 ;  /* 0x000000040f0e72a4 */ /* 0x000fe4000f8e020e */
[----:B------:R-:W-:Y:S01]  /*4460*/  UIMAD UR13, UR46, UR7, UR13 ;  /* 0x000000072e0d72a4 */ /* 0x000fe2000f8e020d */
[----:B------:R-:W-:Y:S02]  /*4470*/  @!UP0 UMOV UR5, UR8 ;  /* 0x0000000800058c82 */ /* 0x000fe40008000000 */
[----:B------:R-:W-:Y:S02]  /*4480*/  UIMAD UR14, UR5, UR15, UR14 ;  /* 0x0000000f050e72a4 */ /* 0x000fe4000f8e020e */
[----:B------:R-:W-:Y:S11]  /*4490*/  UIMAD UR13, UR6, UR46, UR13 ;  /* 0x0000002e060d72a4 */ /* 0x000ff6000f8e020d */
[----:B------:R-:W-:Y:S01]  /*44a0*/  @!UPT UIADD3 URZ, UPT, UPT, URZ, URZ, URZ ;  /* 0x000000fffffff290 */ /* 0x000fe2000fffe0ff */
.L_x_75:
[----:B------:R-:W3:Y:S01]  /*44b0*/  @!UP2 LDCU.128 UR8, c[0x0][0xb10] ;  /* 0x00016200ff08a7ac */ /* 0x000ee20008000c00 */
[C---:B------:R-:W-:Y:S02]  /*44c0*/  ISETP.NE.U32.AND P1, PT, R4.reuse, RZ, PT ;  /* 0x000000ff0400720c */ /* 0x040fe40003f25070 */
[----:B------:R-:W-:Y:S02]  /*44d0*/  ISETP.NE.U32.AND P0, PT, R4, RZ, PT ;  /* 0x000000ff0400720c */ /* 0x000fe40003f05070 */
[C---:B------:R-:W-:Y:S02]  /*44e0*/  ISETP.NE.AND.EX P1, PT, R5.reuse, RZ, PT, P1 ;  /* 0x000000ff0500720c */ /* 0x040fe40003f25310 */
[----:B------:R-:W-:Y:S01]  /*44f0*/  ISETP.NE.AND.EX P0, PT, R5, RZ, PT, P0 ;  /* 0x000000ff0500720c */ /* 0x000fe20003f05300 */
[----:B------:R-:W4:Y:S01]  /*4500*/  @!UP2 LDCU UR5, c[0x0][0xb0c] ;  /* 0x00016180ff05a7ac */ /* 0x000f220008000800 */
[----:B------:R-:W-:Y:S01]  /*4510*/  SHF.L.U32 R9, R15, 0x1f, RZ ;  /* 0x0000001f0f097819 */ /* 0x000fe200000006ff */
[----:B------:R-:W-:Y:S02]  /*4520*/  USHF.L.U32 UR35, UR16, 0x6, URZ ;  /* 0x0000000610237899 */ /* 0x000fe400080006ff */
[----:B------:R-:W-:Y:S02]  /*4530*/  USHF.L.U32 UR34, UR20, 0x8, URZ ;  /* 0x0000000814227899 */ /* 0x000fe400080006ff */
[----:B---3--:R-:W-:Y:S07]  /*4540*/  UIMAD.WIDE.U32 UR6, UR14, UR8, URZ ;  /* 0x000000080e0672a5 */ /* 0x008fee000f8e00ff */
[----:B------:R-:W-:Y:S01]  /*4550*/  @!UP2 UMOV UR4, UR7 ;  /* 0x000000070004ac82 */ /* 0x000fe20008000000 */
[----:B----4-:R-:W-:Y:S02]  /*4560*/  @!UP2 UISETP.NE.AND UP0, UPT, UR5, 0x1, UPT ;  /* 0x000000010500a88c */ /* 0x010fe4000bf05270 */
[----:B------:R-:W-:Y:S02]  /*4570*/  @!UP2 USHF.R.U32.HI UR4, URZ, UR9, UR4 ;  /* 0x00000009ff04a299 */ /* 0x000fe40008011604 */
[----:B------:R-:W-:Y:S02]  /*4580*/  UIMAD.WIDE.U32 UR6, UR13, UR11, URZ ;  /* 0x0000000b0d0672a5 */ /* 0x000fe4000f8e00ff */
[----:B------:R-:W-:Y:S02]  /*4590*/  @!UP2 USEL UR8, UR14, UR4, !UP0 ;  /* 0x000000040e08a287 */ /* 0x000fe4000c000000 */
[----:B------:R-:W-:Y:S03]  /*45a0*/  @!UP2 UISETP.NE.AND UP0, UPT, UR10, 0x1, UPT ;  /* 0x000000010a00a88c */ /* 0x000fe6000bf05270 */
[----:B------:R-:W-:Y:S02]  /*45b0*/  @!UP2 UMOV UR6, UR7 ;  /* 0x000000070006ac82 */ /* 0x000fe40008000000 */
[----:B------:R-:W3:Y:S02]  /*45c0*/  @!UP2 LDCU UR4, c[0x0][0xb20] ;  /* 0x00016400ff04a7ac */ /* 0x000ee40008000800 */
[----:B---3--:R-:W-:Y:S04]  /*45d0*/  @!UP2 USHF.R.U32.HI UR6, URZ, UR4, UR6 ;  /* 0x00000004ff06a299 */ /* 0x008fe80008011606 */
[----:B------:R-:W-:Y:S04]  /*45e0*/  @!UP2 USEL UR6, UR13, UR6, !UP0 ;  /* 0x000000060d06a287 */ /* 0x000fe8000c000000 */
[----:B------:R-:W-:Y:S02]  /*45f0*/  @!UP2 UIADD3 UR4, UPT, UPT, -UR8, UR6, URZ ;  /* 0x000000060804a290 */ /* 0x000fe4000fffe1ff */
[----:B------:R-:W-:Y:S02]  /*4600*/  @!UP2 UIADD3 UR6, UPT, UPT, UR8, -UR6, URZ ;  /* 0x800000060806a290 */ /* 0x000fe4000fffe0ff */
[----:B------:R-:W-:Y:S02]  /*4610*/  @!UP2 UIMAD UR14, UR4, UR5, UR14 ;  /* 0x00000005040ea2a4 */ /* 0x000fe4000f8e020e */
[----:B------:R-:W-:Y:S01]  /*4620*/  @!UP2 UIMAD UR13, UR6, UR10, UR13 ;  /* 0x0000000a060da2a4 */ /* 0x000fe2000f8e020d */
[----:B------:R-:W-:Y:S11]  /*4630*/  BRA.U UP3, `(.L_x_76) ;  /* 0x0000000103107547 */ /* 0x000ff6000b800000 */
[----:B--2---:R-:W-:Y:S04]  /*4640*/  MOV R0, UR48 ;  /* 0x0000003000007c02 */ /* 0x004fe80008000f00 */
[----:B------:R-:W-:Y:S04]  /*4650*/  SHF.L.U32 R11, R0, 0x1f, RZ ;  /* 0x0000001f000b7819 */ /* 0x000fe800000006ff */
[----:B------:R-:W2:Y:S02]  /*4660*/  SYNCS.PHASECHK.TRANS64.TRYWAIT P2, [UR21+0x78], R11 ;  /* 0x0000780bff0075a7 */ /* 0x000ea40008041115 */
[----:B--2---:R-:W-:Y:S05]  /*4670*/  @!P2 BRA `(.L_x_77) ;  /* 0x000000540050a947 */ /* 0x004fea0003800000 */
.L_x_76:
[----:B------:R-:W-:Y:S05]  /*4680*/  @!P1 BRA `(.L_x_78) ;  /* 0x0000000000309947 */ /* 0x000fea0003800000 */
[----:B------:R-:W-:Y:S01]  /*4690*/  ISETP.NE.U32.AND P1, PT, R2, RZ, PT ;  /* 0x000000ff0200720c */ /* 0x000fe20003f25070 */
[----:B------:R-:W3:Y:S01]  /*46a0*/  LDCU.64 UR4, c[0x0][0x358] ;  /* 0x00006b00ff0477ac */ /* 0x000ee20008000a00 */
[----:B------:R-:W-:Y:S02]  /*46b0*/  IMAD.MOV.U32 R81, RZ, RZ, 0x1 ;  /* 0x00000001ff517424 */ /* 0x000fe400078e00ff */
[----:B------:R-:W-:Y:S11]  /*46c0*/  ISETP.NE.AND.EX P1, PT, R3, RZ, PT, P1 ;  /* 0x000000ff0300720c */ /* 0x000ff60003f25310 */
[----:B------:R-:W-:Y:S02]  /*46d0*/  @!UPT UIADD3 URZ, UPT, UPT, URZ, URZ, URZ ;  /* 0x000000fffffff290 */ /* 0x000fe4000fffe0ff */
[----:B--2---:R-:W2:Y:S01]  /*46e0*/  @P1 LDC.64 R10, c[0x0][0x888] ;  /* 0x00022200ff0a1b82 */ /* 0x004ea20000000a00 */
[----:B------:R-:W-:Y:S04]  /*46f0*/  @P1 IMAD R0, R4, UR36, RZ ;  /* 0x0000002404001c24 */ /* 0x000fe8000f8e02ff */
[----:B--2---:R-:W-:Y:S04]  /*4700*/  @P1 IMAD.WIDE R10, R0, 0x4, R10 ;  /* 0x00000004000a1825 */ /* 0x004fe800078e020a */
[----:B------:R-:W-:Y:S01]  /*4710*/  HFMA2 R0, -RZ, RZ, 0, 5.9604644775390625e-08 ;  /* 0x00000001ff007431 */ /* 0x000fe200000001ff */
[----:B---3-5:R3:W5:Y:S04]  /*4720*/  @P1 LDG.E R41, desc[UR4][R10.64] ;  /* 0x000000040a291981 */ /* 0x028768000c1e1900 */
[----:B------:R-:W-:Y:S01]  /*4730*/  @!P1 PRMT R81, R0, 0x7610, R81 ;  /* 0x0000761000519816 */ /* 0x000fe20000000051 */
[----:B---3--:R-:W4:Y:S06]  /*4740*/  @!P1 LDC R41, c[0x0][0x880] ;  /* 0x00022000ff299b82 */ /* 0x008f2c0000000800 */
.L_x_78:
[----:B----45:R-:W-:Y:S01]  /*4750*/  @!P0 FSETP.EQ.AND P1, PT, R41, RZ, PT ;  /* 0x000000ff2900820b */ /* 0x030fe20003f22000 */
[----:B------:R-:W-:Y:S01]  /*4760*/  @!UPT UIADD3 URZ, UPT, UPT, URZ, URZ, URZ ;  /* 0x000000fffffff290 */ /* 0x000fe2000fffe0ff */
[----:B------:R-:W-:Y:S11]  /*4770*/  @!P0 BRA `(.L_x_79) ;  /* 0x0000000000188947 */ /* 0x000ff60003800000 */
[----:B------:R-:W-:Y:S02]  /*4780*/  LOP3.LUT P0, RZ, R81, 0xff, RZ, 0xc0, !PT ;  /* 0x000000ff51ff7812 */ /* 0x000fe4000780c0ff */
[----:B------:R-:W-:Y:S04]  /*4790*/  ISETP.NE.U32.AND P1, PT, R2, RZ, PT ;  /* 0x000000ff0200720c */ /* 0x000fe80003f25070 */
[----:B------:R-:W-:Y:S04]  /*47a0*/  ISETP.NE.AND.EX P1, PT, R3, RZ, PT, P1 ;  /* 0x000000ff0300720c */ /* 0x000fe80003f25310 */
[----:B------:R-:W-:Y:S03]  /*47b0*/  PLOP3.LUT P1, PT, P1, PT, PT, 0x8, 0x80 ;  /* 0x000000000080781c */ /* 0x000fe60000f2e170 */
[----:B------:R-:W-:Y:S11]  /*47c0*/  @P0 FSETP.EQ.AND P1, PT, R41, RZ, PT ;  /* 0x000000ff2900020b */ /* 0x000ff60003f22000 */
[----:B------:R-:W-:Y:S02]  /*47d0*/  @!UPT UIADD3 URZ, UPT, UPT, URZ, URZ, URZ ;  /* 0x000000fffffff290 */ /* 0x000fe4000fffe0ff */
.L_x_79:
[----:B------:R-:W3:Y:S01]  /*47e0*/  SYNCS.PHASECHK.TRANS64.TRYWAIT P2, [UR21+0x50], R9 ;  /* 0x00005009ff0075a7 */ /* 0x000ee20008041115 */
[----:B------:R-:W-:Y:S04]  /*47f0*/  ELECT P0, URZ, PT ;  /* 0x0000000000ff782f */ /* 0x000fe80003800000 */
[----:B------:R-:W-:Y:S11]  /*4800*/  PLOP3.LUT P1, PT, P1, P0, PT, 0xf2, 0x2f ;  /* 0x00000000002f781c */ /* 0x000ff60000f21e72 */
[----:B------:R-:W-:Y:S02]  /*4810*/  @!UPT UIADD3 URZ, UPT, UPT, URZ, URZ, URZ ;  /* 0x000000fffffff290 */ /* 0x000fe4000fffe0ff */
[----:B------:R-:W-:Y:S05]  /*4820*/  @!P1 IADD3 R8, P0, PT, R16, 0x580, RZ ;  /* 0x0000058010089810 */ /* 0x000fea0007f1e0ff */
[----:B------:R-:W-:Y:S01]  /*4830*/  @!P1 IMAD.X R6, RZ, RZ, R17, P0 ;  /* 0x000000ffff069224 */ /* 0x000fe200000e0611 */
[----:B---3--:R-:W-:Y:S07]  /*4840*/  @!P2 BRA `(.L_x_80) ;  /* 0x0000005000f4a947 */ /* 0x008fee0003800000 */
.L_x_165:
[----:B------:R-:W-:Y:S01]  /*4850*/  @!P1 R2UR UR5, R8 ;  /* 0x00000000080592ca */ /* 0x000fe200000e0000 */
[----:B------:R-:W-:Y:S01]  /*4860*/  VOTEU.ALL UP0, P1 ;  /* 0x0000000000ff7886 */ /* 0x000fe20000800000 */
[----:B------:R-:W-:Y:S01]  /*4870*/  @!P1 R2UR UR4, R6 ;  /* 0x00000000060492ca */ /* 0x000fe200000e0000 */
[----:B--2---:R-:W-:Y:S01]  /*4880*/  @!P1 IMAD.MOV.U32 R0, RZ, RZ, 0x2000 ;  /* 0x00002000ff009424 */ /* 0x004fe200078e00ff */
[----:B------:R-:W-:Y:S01]  /*4890*/  UMOV UR6, 0x0 ;  /* 0x0000000000067882 */ /* 0x000fe20000000000 */
[----:B------:R-:W-:Y:S01]  /*48a0*/  UMOV UR7, 0x10000000 ;  /* 0x1000000000077882 */ /* 0x000fe20000000000 */
[----:B------:R-:W-:Y:S01]  /*48b0*/  @!UP0 UIADD3 UR32, UPT, UPT, UR21, 0x400, URZ ;  /* 0x0000040015208890 */ /* 0x000fe2000fffe0ff */
[----:B------:R-:W-:Y:S01]  /*48c0*/  @!P1 IADD3 R8, P0, PT, R16, 0x580, RZ ;  /* 0x0000058010089810 */ /* 0x000fe20007f1e0ff */
[----:B------:R-:W-:Y:S04]  /*48d0*/  VOTEU.ALL UP0, P1 ;  /* 0x0000000000ff7886 */ /* 0x000fe80000800000 */
[----:B------:R-:W-:Y:S02]  /*48e0*/  @!P1 IMAD.X R6, RZ, RZ, R17, P0 ;  /* 0x000000ffff069224 */ /* 0x000fe400000e0611 */
[----:B------:R-:W-:Y:S02]  /*48f0*/  IMAD.U32 R10, RZ, RZ, UR5 ;  /* 0x00000005ff0a7e24 */ /* 0x000fe4000f8e00ff */
[----:B------:R-:W-:Y:S03]  /*4900*/  IMAD.U32 R11, RZ, RZ, UR4 ;  /* 0x00000004ff0b7e24 */ /* 0x000fe6000f8e00ff */
[----:B------:R-:W-:Y:S02]  /*4910*/  @!P1 R2UR UR4, R10 ;  /* 0x000000000a0492ca */ /* 0x000fe400000e0000 */
[----:B------:R-:W-:Y:S11]  /*4920*/  @!P1 R2UR UR5, R11 ;  /* 0x000000000b0592ca */ /* 0x000ff600000e0000 */
[----:B------:R-:W-:Y:S02]  /*4930*/  @!UPT UIADD3 URZ, UPT, UPT, URZ, URZ, URZ ;  /* 0x000000fffffff290 */ /* 0x000fe4000fffe0ff */
[----:B------:R2:W-:Y:S01]  /*4940*/  @!UP0 UTMALDG.3D [UR32], [UR4], desc[UR6] ;  /* 0x00000620040085b4 */ /* 0x0005e20008011000 */
[----:B------:R2:W-:Y:S01]  /*4950*/  @!P1 SYNCS.ARRIVE.TRANS64.RED.A0TR RZ, [UR21+0x30], R0 ;  /* 0x00003000ffff99a7 */ /* 0x0005e20008300415 */
[----:B------:R-:W-:Y:S01]  /*4960*/  SYNCS.ARRIVE.TRANS64.RED.A1T0 RZ, [UR40], RZ ;  /* 0x000000ffffff79a7 */ /* 0x000fe20008100428 */
[----:B------:R-:W3:Y:S02]  /*4970*/  SYNCS.PHASECHK.TRANS64.TRYWAIT P2, [UR21+0x58], R9 ;  /* 0x00005809ff0075a7 */ /* 0x000ee40008041115 */
[----:B--23--:R-:W-:Y:S05]  /*4980*/  @!P2 BRA `(.L_x_81) ;  /* 0x0000005000bca947 */ /* 0x00cfea0003800000 */
.L_x_167:
        /* <DEDUP_REMOVED lines=8> */
[----:B------:R-:W-:Y:S01]  /*4a10*/  @!UP0 UIADD3 UR24, UPT, UPT, UR21, 0x2400, URZ ;  /* 0x0000240015188890 */ /* 0x000fe2000fffe0ff */
[----:B------:R-:W-:Y:S01]  /*4a20*/  VOTEU.ALL UP0, P1 ;  /* 0x0000000000ff7886 */ /* 0x000fe20000800000 */
[----:B------:R-:W-:Y:S01]  /*4a30*/  UMOV UR27, UR35 ;  /* 0x00000023001b7c82 */ /* 0x000fe20008000000 */
[----:B------:R-:W-:Y:S02]  /*4a40*/  UMOV UR28, UR36 ;  /* 0x00000024001c7c82 */ /* 0x000fe40008000000 */
[----:B------:R-:W-:Y:S02]  /*4a50*/  IMAD.U32 R10, RZ, RZ, UR5 ;  /* 0x00000005ff0a7e24 */ /* 0x000fe4000f8e00ff */
[----:B------:R-:W-:Y:S02]  /*4a60*/  IMAD.U32 R11, RZ, RZ, UR4 ;  /* 0x00000004ff0b7e24 */ /* 0x000fe4000f8e00ff */
[----:B------:R-:W-:Y:S01]  /*4a70*/  @!P1 IMAD.X R6, RZ, RZ, R17, P0 ;  /* 0x000000ffff069224 */ /* 0x000fe200000e0611 */
        /* <DEDUP_REMOVED lines=8> */
.L_x_169:
[----:B------:R-:W-:Y:S01]  /*4b00*/  @!P1 R2UR UR5, R8 ;  /* 0x00000000080592ca */ /* 0x000fe200000e0000 */
[----:B------:R-:W-:Y:S01]  /*4b10*/  VOTEU.ALL UP0, P1 ;  /* 0x0000000000ff7886 */ /* 0x000fe20000800000 */
[----:B------:R-:W-:Y:S01]  /*4b20*/  @!P1 R2UR UR4, R6 ;  /* 0x00000000060492ca */ /* 0x000fe200000e0000 */
[----:B--2---:R-:W-:Y:S01]  /*4b30*/  @!P1 IMAD.MOV.U32 R0, RZ, RZ, 0x2000 ;  /* 0x00002000ff009424 */ /* 0x004fe200078e00ff */
[----:B------:R-:W-:Y:S01]  /*4b40*/  UMOV UR6, 0x0 ;  /* 0x0000000000067882 */ /* 0x000fe20000000000 */
[----:B------:R-:W-:Y:S01]  /*4b50*/  UMOV UR7, 0x10000000 ;  /* 0x1000000000077882 */ /* 0x000fe20000000000 */
[----:B------:R-:W-:Y:S01]  /*4b60*/  @!UP0 UIADD3 UR18, UPT, UPT, UR34, 0x80, URZ ;  /* 0x0000008022128890 */ /* 0x000fe2000fffe0ff */
[----:B------:R-:W-:Y:S01]  /*4b70*/  VIADD R14, R14, 0x1 ;  /* 0x000000010e0e7836 */ /* 0x000fe20000000000 */
[----:B------:R-:W-:Y:S01]  /*4b80*/  @!UP0 UIADD3 UR16, UPT, UPT, UR21, 0x4400, URZ ;  /* 0x0000440015108890 */ /* 0x000fe2000fffe0ff */
[----:B------:R-:W-:Y:S01]  /*4b90*/  VOTEU.ALL UP0, P1 ;  /* 0x0000000000ff7886 */ /* 0x000fe20000800000 */
[----:B------:R-:W-:Y:S01]  /*4ba0*/  UMOV UR19, UR35 ;  /* 0x0000002300137c82 */ /* 0x000fe20008000000 */
[----:B------:R-:W-:Y:S02]  /*4bb0*/  UMOV UR20, UR36 ;  /* 0x0000002400147c82 */ /* 0x000fe40008000000 */
        /* <DEDUP_REMOVED lines=10> */
.L_x_171:
[----:B------:R-:W-:Y:S01]  /*4c60*/  @!P1 IADD3 R6, P0, PT, R16, 0x580, RZ ;  /* 0x0000058010069810 */ /* 0x000fe20007f1e0ff */
[----:B------:R-:W-:Y:S01]  /*4c70*/  VOTEU.ALL UP0, P1 ;  /* 0x0000000000ff7886 */ /* 0x000fe20000800000 */
[----:B------:R-:W-:Y:S01]  /*4c80*/  UMOV UR6, 0x0 ;  /* 0x0000000000067882 */ /* 0x000fe20000000000 */
[----:B------:R-:W-:Y:S01]  /*4c90*/  UMOV UR7, 0x10000000 ;  /* 0x1000000000077882 */ /* 0x000fe20000000000 */
[----:B------:R-:W-:Y:S01]  /*4ca0*/  @!P1 R2UR UR5, R6 ;  /* 0x00000000060592ca */ /* 0x000fe200000e0000 */
[----:B--2---:R-:W-:Y:S01]  /*4cb0*/  @!P1 IMAD.X R0, RZ, RZ, R17, P0 ;  /* 0x000000ffff009224 */ /* 0x004fe200000e0611 */
[----:B------:R-:W-:Y:S01]  /*4cc0*/  @!UP0 UIADD3 UR10, UPT, UPT, UR34, 0xc0, URZ ;  /* 0x000000c0220a8890 */ /* 0x000fe2000fffe0ff */
[----:B------:R-:W-:Y:S01]  /*4cd0*/  R2UR UR18, R83 ;  /* 0x00000000531272ca */ /* 0x000fe200000e0000 */
[----:B------:R-:W-:Y:S01]  /*4ce0*/  @!UP0 UIADD3 UR8, UPT, UPT, UR21, 0x6400, URZ ;  /* 0x0000640015088890 */ /* 0x000fe2000fffe0ff */
[----:B------:R-:W-:Y:S01]  /*4cf0*/  R2UR UR16, R84 ;  /* 0x00000000541072ca */ /* 0x000fe200000e0000 */
[----:B------:R-:W-:Y:S01]  /*4d00*/  @!UP0 UIADD3 UR9, UPT, UPT, UR21, 0x48, URZ ;  /* 0x0000004815098890 */ /* 0x000fe2000fffe0ff */
[----:B------:R-:W-:Y:S01]  /*4d10*/  @!P1 R2UR UR4, R0 ;  /* 0x00000000000492ca */ /* 0x000fe200000e0000 */
[----:B------:R-:W-:Y:S01]  /*4d20*/  VOTEU.ALL UP0, P1 ;  /* 0x0000000000ff7886 */ /* 0x000fe20000800000 */
[----:B------:R-:W-:Y:S01]  /*4d30*/  UMOV UR11, UR35 ;  /* 0x00000023000b7c82 */ /* 0x000fe20008000000 */
[----:B------:R-:W-:Y:S01]  /*4d40*/  UMOV UR12, UR36 ;  /* 0x00000024000c7c82 */ /* 0x000fe20008000000 */
[C---:B------:R-:W-:Y:S01]  /*4d50*/  ISETP.NE.AND P0, PT, R14.reuse, 0x2, PT ;  /* 0x000000020e00780c */ /* 0x040fe20003f05270 */
[----:B------:R-:W-:Y:S01]  /*4d60*/  UPLOP3.LUT UP3, UPT, UPT, UPT, UPT, 0x80, 0x8 ;  /* 0x000000000008789c */ /* 0x000fe20003f6f070 */
[----:B------:R-:W-:Y:S01]  /*4d70*/  IMAD.U32 R8, RZ, RZ, UR5 ;  /* 0x00000005ff087e24 */ /* 0x000fe2000f8e00ff */
[----:B------:R-:W-:Y:S01]  /*4d80*/  LOP3.LUT R15, R15, 0x1, RZ, 0x3c, !PT ;  /* 0x000000010f0f7812 */ /* 0x000fe200078e3cff */
[----:B------:R-:W-:Y:S01]  /*4d90*/  UMOV UR36, UR29 ;  /* 0x0000001d00247c82 */ /* 0x000fe20008000000 */
[----:B------:R-:W-:Y:S01]  /*4da0*/  SEL R0, RZ, 0x1, P0 ;  /* 0x00000001ff007807 */ /* 0x000fe20000000000 */
[----:B------:R-:W-:Y:S01]  /*4db0*/  UIADD3 UR20, UPT, UPT, UR13, UR18, URZ ;  /* 0x000000120d147290 */ /* 0x000fe2000fffe0ff */
[----:B------:R-:W-:Y:S01]  /*4dc0*/  SEL R14, R14, RZ, P0 ;  /* 0x000000ff0e0e7207 */ /* 0x000fe20000000000 */
[----:B------:R-:W-:Y:S01]  /*4dd0*/  UIADD3 UR16, UPT, UPT, UR14, UR16, URZ ;  /* 0x000000100e107290 */ /* 0x000fe2000fffe0ff */
[----:B------:R-:W-:Y:S01]  /*4de0*/  IMAD.U32 R9, RZ, RZ, UR4 ;  /* 0x00000004ff097e24 */ /* 0x000fe2000f8e00ff */
[----:B------:R-:W-:Y:S02]  /*4df0*/  @!P1 R2UR UR4, R8 ;  /* 0x00000000080492ca */ /* 0x000fe400000e0000 */
[----:B------:R-:W-:Y:S02]  /*4e00*/  LOP3.LUT R13, R13, R0, RZ, 0x3c, !PT ;  /* 0x000000000d0d7212 */ /* 0x000fe400078e3cff */
[----:B------:R-:W-:Y:S11]  /*4e10*/  @!P1 R2UR UR5, R9 ;  /* 0x00000000090592ca */ /* 0x000ff600000e0000 */
[----:B------:R-:W-:Y:S02]  /*4e20*/  @!UPT UIADD3 URZ, UPT, UPT, URZ, URZ, URZ ;  /* 0x000000fffffff290 */ /* 0x000fe4000fffe0ff */
[----:B------:R2:W-:Y:S01]  /*4e30*/  @!UP0 UTMALDG.3D [UR8], [UR4], desc[UR6] ;  /* 0x00000608040085b4 */ /* 0x0005e20008011000 */
[----:B------:R2:W-:Y:S01]  /*4e40*/  @!P1 SYNCS.ARRIVE.TRANS64.RED.A0TR RZ, [UR21+0x48], R7 ;  /* 0x00004807ffff99a7 */ /* 0x0005e20008300415 */
[----:B------:R-:W-:Y:S01]  /*4e50*/  SYNCS.ARRIVE.TRANS64.RED.A1T0 RZ, [UR37], RZ ;  /* 0x000000ffffff79a7 */ /* 0x000fe20008100425 */
[----:B------:R-:W-:Y:S05]  /*4e60*/  BRA.U UP1, `(.L_x_84) ;  /* 0xfffffff101707547 */ /* 0x000fea000b83ffff */
[----:B------:R-:W-:-:S04]  /*4e70*/  SHF.L.U32 R3, R15, 0x1f, RZ ;  /* 0x0000001f0f037819 */ /* 0x000fc800000006ff */
[----:B------:R-:W3:Y:S02]  /*4e80*/  SYNCS.PHASECHK.TRANS64.TRYWAIT P0, [UR21+0x50], R3 ;  /* 0x00005003ff0075a7 */ /* 0x000ee40008001115 */
[----:B---3--:R-:W-:Y:S05]  /*4e90*/  @!P0 BRA `(.L_x_85) ;  /* 0x0000004c00c08947 */ /* 0x008fea0003800000 */
.L_x_173:
[----:B------:R-:W4:Y:S02]  /*4ea0*/  SYNCS.PHASECHK.TRANS64.TRYWAIT P0, [UR21+0x58], R3 ;  /* 0x00005803ff0075a7 */ /* 0x000f240008001115 */
[----:B----4-:R-:W-:Y:S05]  /*4eb0*/  @!P0 BRA `(.L_x_86) ;  /* 0x0000004c00d08947 */ /* 0x010fea0003800000 */
.L_x_175:
[----:B------:R-:W4:Y:S02]  /*4ec0*/  SYNCS.PHASECHK.TRANS64.TRYWAIT P0, [UR21+0x60], R3 ;  /* 0x00006003ff0075a7 */ /* 0x000f240008001115 */
[----:B----4-:R-:W-:Y:S05]  /*4ed0*/  @!P0 BRA `(.L_x_87) ;  /* 0x0000004c00e08947 */ /* 0x010fea0003800000 */
.L_x_177:
[----:B---3--:R-:W-:-:S07]  /*4ee0*/  MOV R0, UR21 ;  /* 0x0000001500007c02 */ /* 0x008fce0008000f00 */
.L_x_88:
[----:B---3--:R-:W-:-:S04]  /*4ef0*/  SHF.L.U32 R3, R15, 0x1f, RZ ;  /* 0x0000001f0f037819 */ /* 0x008fc800000006ff */
[----:B------:R3:W4:Y:S03]  /*4f00*/  SYNCS.PHASECHK.TRANS64.TRYWAIT P0, [R0+URZ+0x68], R3 ;  /* 0x00006803000075a7 */ /* 0x00072600080011ff */
[----:B----4-:R-:W-:Y:S05]  /*4f10*/  @!P0 NANOSLEEP.SYNCS 0x989680 ;  /* 0x009896800000895d */ /* 0x010fea0003900000 */
[----:B------:R-:W4:Y:S02]  /*4f20*/  @!P0 SYNCS.PHASECHK.TRANS64 P0, [R0+URZ+0x68], R3 ;  /* 0x00006803000085a7 */ /* 0x000f2400080010ff */
[----:B-12-4-:R-:W-:Y:S05]  /*4f30*/  @P0 EXIT ;  /* 0x000000000000094d */ /* 0x016fea0003800000 */
[----:B------:R-:W-:Y:S05]  /*4f40*/  BRA `(.L_x_88) ;  /* 0xfffffffc00e87947 */ /* 0x000fea000383ffff */
.L_x_73:
[----:B------:R-:W-:-:S06]  /*4f50*/  UISETP.GE.AND UP0, UPT, UR17, 0x4, UPT ;  /* 0x000000041100788c */ /* 0x000fcc000bf06270 */
[----:B------:R-:W-:-:S13]  /*4f60*/  PLOP3.LUT P0, PT, PT, PT, UP0, 0x80, 0x8 ;  /* 0x000000000008781c */ /* 0x000fda0003f0f008 */
[----:B------:R-:W-:Y:S05]  /*4f70*/  @!P0 EXIT ;  /* 0x000000000000894d */ /* 0x000fea0003800000 */
[----:B------:R-:W1:Y:S08]  /*4f80*/  S2UR UR4, SR_CgaCtaId ;  /* 0x00000000000479c3 */ /* 0x000e700000008800 */
[----:B------:R-:W-:Y:S01]  /*4f90*/  BAR.SYNC.DEFER_BLOCKING 0x6, 0xa0 ;  /* 0x0182800000007b1d */ /* 0x000fe20000010000 */
[C---:B------:R-:W-:Y:S01]  /*4fa0*/  IMAD.SHL.U32 R5, R94.reuse, 0x40, RZ ;  /* 0x000000405e057824 */ /* 0x040fe200078e00ff */
[----:B------:R-:W-:Y:S01]  /*4fb0*/  SHF.R.U32.HI R3, RZ, 0x1, R94 ;  /* 0x00000001ff037819 */ /* 0x000fe2000001165e */
[C---:B------:R-:W-:Y:S01]  /*4fc0*/  IMAD.U32 R37, R94.reuse, 0x10000, RZ ;  /* 0x000100005e257824 */ /* 0x040fe200078e00ff */
[C---:B------:R-:W-:Y:S01]  /*4fd0*/  R2P PR, R94.reuse, 0x6 ;  /* 0x000000065e007804 */ /* 0x040fe20000000000 */
[----:B------:R-:W-:Y:S01]  /*4fe0*/  IMAD.SHL.U32 R80, R94, 0x20, RZ ;  /* 0x000000205e507824 */ /* 0x000fe200078e00ff */
[----:B------:R-:W-:-:S02]  /*4ff0*/  UMOV UR44, 0x400 ;  /* 0x00000400002c7882 */ /* 0x000fc40000000000 */
[----:B------:R-:W2:Y:S01]  /*5000*/  LDC.64 R78, c[0x0][0x8b0] ;  /* 0x00022c00ff4e7b82 */ /* 0x000ea20000000a00 */
[C---:B------:R-:W-:Y:S01]  /*5010*/  LOP3.LUT R2, R5.reuse, 0x1c0, RZ, 0xc0, !PT ;  /* 0x000001c005027812 */ /* 0x040fe200078ec0ff */
[----:B------:R-:W-:Y:S01]  /*5020*/  IMAD.MOV.U32 R92, RZ, RZ, 0x20 ;  /* 0x00000020ff5c7424 */ /* 0x000fe200078e00ff */
[----:B------:R-:W-:Y:S01]  /*5030*/  LOP3.LUT R5, R5, 0x200, RZ, 0xc0, !PT ;  /* 0x0000020005057812 */ /* 0x000fe200078ec0ff */
[----:B------:R-:W-:Y:S01]  /*5040*/  IMAD.MOV.U32 R91, RZ, RZ, 0x1 ;  /* 0x00000001ff5b7424 */ /* 0x000fe200078e00ff */
[----:B------:R-:W-:Y:S01]  /*5050*/  LOP3.LUT R3, R2, 0x8, R3, 0xf8, !PT ;  /* 0x0000000802037812 */ /* 0x000fe200078ef803 */
[----:B------:R-:W-:Y:S01]  /*5060*/  IMAD.SHL.U32 R2, R94, 0x8, RZ ;  /* 0x000000085e027824 */ /* 0x000fe200078e00ff */
[----:B------:R-:W-:Y:S01]  /*5070*/  LOP3.LUT R37, R37, 0x600000, RZ, 0xc0, !PT ;  /* 0x0060000025257812 */ /* 0x000fe200078ec0ff */
[----:B------:R-:W3:Y:S01]  /*5080*/  LDC.64 R76, c[0x0][0x8a8] ;  /* 0x00022a00ff4c7b82 */ /* 0x000ee20000000a00 */
[----:B------:R-:W-:Y:S01]  /*5090*/  LOP3.LUT R80, R5, 0xc00, R80, 0xf8, !PT ;  /* 0x00000c0005507812 */ /* 0x000fe200078ef850 */
[----:B------:R-:W-:Y:S01]  /*50a0*/  IMAD.MOV.U32 R36, RZ, RZ, RZ ;  /* 0x000000ffff247224 */ /* 0x000fe200078e00ff */
[----:B------:R-:W-:Y:S01]  /*50b0*/  LOP3.LUT R3, R3, 0x38, R2, 0x78, !PT ;  /* 0x0000003803037812 */ /* 0x000fe200078e7802 */
[----:B------:R-:W-:Y:S01]  /*50c0*/  IMAD.MOV.U32 R90, RZ, RZ, RZ ;  /* 0x000000ffff5a7224 */ /* 0x000fe200078e00ff */
[----:B------:R-:W-:-:S02]  /*50d0*/  SEL R93, R92, 0xffffffe0, !P2 ;  /* 0xffffffe05c5d7807 */ /* 0x000fc40005000000 */
[----:B------:R-:W-:Y:S02]  /*50e0*/  CS2R R88, SRZ ;  /* 0x0000000000587805 */ /* 0x000fe4000001ff00 */
[----:B------:R-:W-:Y:S01]  /*50f0*/  LOP3.LUT R80, R80, R3, RZ, 0xfc, !PT ;  /* 0x0000000350507212 */ /* 0x000fe200078efcff */
[----:B-1----:R-:W-:Y:S01]  /*5100*/  ULEA UR44, UR4, UR44, 0x18 ;  /* 0x0000002c042c7291 */ /* 0x002fe2000f8ec0ff */
[----:B------:R-:W-:Y:S01]  /*5110*/  LOP3.LUT R94, R94, 0x60, RZ, 0xc0, !PT ;  /* 0x000000605e5e7812 */ /* 0x000fe200078ec0ff */
[----:B------:R-:W1:Y:S01]  /*5120*/  LDCU UR59, c[0x0][0x370] ;  /* 0x00006e00ff3b77ac */ /* 0x000e620008000800 */
[----:B------:R-:W-:Y:S01]  /*5130*/  SEL R92, R92, 0xffffffe0, !P1 ;  /* 0xffffffe05c5c7807 */ /* 0x000fe20004800000 */
[----:B------:R-:W-:Y:S01]  /*5140*/  UIADD3 UR4, UPT, UPT, UR44, 0x400, URZ ;  /* 0x000004002c047890 */ /* 0x000fe2000fffe0ff */
[----:B------:R-:W4:Y:S04]  /*5150*/  LDCU UR43, c[0x0][0xb0c] ;  /* 0x00016180ff2b77ac */ /* 0x000f280008000800 */
[----:B------:R-:W1:Y:S01]  /*5160*/  LDS R0, [UR44+0x130] ;  /* 0x0001302cff007984 */ /* 0x000e620008000800 */
[----:B------:R-:W-:Y:S01]  /*5170*/  IMAD.U32 R86, RZ, RZ, UR4 ;  /* 0x00000004ff567e24 */ /* 0x000fe2000f8e00ff */
[----:B------:R-:W1:Y:S01]  /*5180*/  LDCU UR39, c[0x0][0xb30] ;  /* 0x00016600ff2777ac */ /* 0x000e620008000800 */
[----:B------:R-:W1:Y:S01]  /*5190*/  LDCU.64 UR56, c[0x0][0x888] ;  /* 0x00011100ff3877ac */ /* 0x000e620008000a00 */
[----:B------:R-:W1:Y:S01]  /*51a0*/  LDCU.64 UR40, c[0x0][0xb28] ;  /* 0x00016500ff2877ac */ /* 0x000e620008000a00 */
[----:B------:R-:W1:Y:S01]  /*51b0*/  LDCU.64 UR62, c[0x0][0x890] ;  /* 0x00011200ff3e77ac */ /* 0x000e620008000a00 */
[----:B------:R-:W1:Y:S01]  /*51c0*/  LDCU.128 UR52, c[0x0][0xb10] ;  /* 0x00016200ff3477ac */ /* 0x000e620008000c00 */
[----:B------:R-:W1:Y:S01]  /*51d0*/  LDCU UR58, c[0x0][0x374] ;  /* 0x00006e80ff3a77ac */ /* 0x000e620008000800 */
[----:B------:R-:W-:Y:S01]  /*51e0*/  UMOV UR47, URZ ;  /* 0x000000ff002f7c82 */ /* 0x000fe20008000000 */
[----:B------:R-:W-:Y:S01]  /*51f0*/  UMOV UR46, URZ ;  /* 0x000000ff002e7c82 */ /* 0x000fe20008000000 */
[----:B-1234-:R-:W-:-:S07]  /*5200*/  IMAD.IADD R37, R0, 0x1, R37 ;  /* 0x0000000100257824 */ /* 0x01efce00078e0225 */
.L_x_132:
[C---:B------:R-:W-:Y:S02]  /*5210*/  LEA R3, R88.reuse, UR44, 0x3 ;  /* 0x0000002c58037c11 */ /* 0x040fe4000f8e18ff */
[----:B------:R-:W-:Y:S02]  /*5220*/  SHF.L.U32 R0, R89, 0x1f, RZ ;  /* 0x0000001f59007819 */ /* 0x000fe400000006ff */
[----:B------:R-:W-:Y:S02]  /*5230*/  LEA R5, R88, UR44, 0x4 ;  /* 0x0000002c58057c11 */ /* 0x000fe4000f8e20ff */
[----:B-1----:R-:W1:Y:S02]  /*5240*/  SYNCS.PHASECHK.TRANS64.TRYWAIT P0, [R3+URZ+0x80], R0 ;  /* 0x00008000030075a7 */ /* 0x002e6400080011ff */
[----:B-1----:R-:W-:Y:S05]  /*5250*/  @!P0 BRA `(.L_x_89) ;  /* 0x0000004c00188947 */ /* 0x002fea0003800000 */
.L_x_178:
        /* <DEDUP_REMOVED lines=11> */
[----:B------:R-:W-:Y:S01]  /*5310*/  PLOP3.LUT P0, PT, PT, PT, UP1, 0x80, 0x8 ;  /* 0x000000000008781c */ /* 0x000fe20003f0f018 */
[----:B------:R-:W-:Y:S11]  /*5320*/  UP2UR UR61, UPR, URZ, 0x2 ;  /* 0x00000002ff3d7883 */ /* 0x000ff60008000000 */
[----:B------:R-:W-:Y:S01]  /*5330*/  @!UPT UIADD3 URZ, UPT, UPT, URZ, URZ, URZ ;  /* 0x000000fffffff290 */ /* 0x000fe2000fffe0ff */
[----:B-1----:R-:W-:Y:S02]  /*5340*/  @P0 SHF.R.U32.HI R0, RZ, 0x10, R5 ;  /* 0x00000010ff000819 */ /* 0x002fe40000011605 */
        /* <DEDUP_REMOVED lines=12> */
[----:B------:R-:W2:Y:S01]  /*5410*/  LDCU UR12, c[0x0][0xb20] ;  /* 0x00016400ff0c77ac */ /* 0x000ea20008000800 */
[----:B------:R-:W-:Y:S02]  /*5420*/  UIMAD.WIDE.U32 UR4, UR58, UR55, URZ ;  /* 0x000000373a0472a5 */ /* 0x000fe4000f8e00ff */
[----:B------:R-:W-:Y:S02]  /*5430*/  UIMAD.WIDE.U32 UR6, UR59, UR52, URZ ;  /* 0x000000343b0672a5 */ /* 0x000fe4000f8e00ff */
[----:B------:R-:W-:Y:S02]  /*5440*/  UISETP.NE.AND UP0, UPT, UR54, 0x1, UPT ;  /* 0x000000013600788c */ /* 0x000fe4000bf05270 */
[----:B------:R-:W-:Y:S02]  /*5450*/  UIMAD.WIDE.U32 UR8, UR37, UR55, URZ ;  /* 0x00000037250872a5 */ /* 0x000fe4000f8e00ff */
[----:B------:R-:W-:Y:S02]  /*5460*/  UIMAD.WIDE.U32 UR10, UR38, UR52, URZ ;  /* 0x00000034260a72a5 */ /* 0x000fe4000f8e00ff */
[----:B------:R-:W-:Y:S02]  /*5470*/  UISETP.NE.AND UP1, UPT, UR43, 0x1, UPT ;  /* 0x000000012b00788c */ /* 0x000fe4000bf25270 */
[----:B------:R-:W-:Y:S01]  /*5480*/  UISETP.NE.AND UP2, UPT, UR42, 0x1, UPT ;  /* 0x000000012a00788c */ /* 0x000fe2000bf45270 */
[----:B------:R-:W-:Y:S02]  /*5490*/  UMOV UR4, UR5 ;  /* 0x0000000500047c82 */ /* 0x000fe40008000000 */
[----:B--2---:R-:W-:Y:S03]  /*54a0*/  USHF.R.U32.HI UR5, URZ, UR12, UR4 ;  /* 0x0000000cff057299 */ /* 0x004fe60008011604 */
[----:B------:R-:W-:Y:S02]  /*54b0*/  UMOV UR4, UR7 ;  /* 0x0000000700047c82 */ /* 0x000fe40008000000 */
[----:B------:R-:W-:Y:S02]  /*54c0*/  USHF.R.U32.HI UR7, URZ, UR53, UR4 ;  /* 0x00000035ff077299 */ /* 0x000fe40008011604 */
[----:B------:R-:W-:Y:S02]  /*54d0*/  USEL UR4, UR58, UR5, !UP0 ;  /* 0x000000053a047287 */ /* 0x000fe4000c000000 */
[----:B------:R-:W-:Y:S01]  /*54e0*/  USEL UR7, UR59, UR7, !UP1 ;  /* 0x000000073b077287 */ /* 0x000fe2000c800000 */
[----:B------:R-:W-:Y:S01]  /*54f0*/  UMOV UR5, UR9 ;  /* 0x0000000900057c82 */ /* 0x000fe20008000000 */
[----:B------:R-:W-:Y:S02]  /*5500*/  UIMAD.WIDE.U32 UR8, UR4, UR40, URZ ;  /* 0x00000028040872a5 */ /* 0x000fe4000f8e00ff */
[----:B------:R-:W-:Y:S03]  /*5510*/  USHF.R.U32.HI UR6, URZ, UR12, UR5 ;  /* 0x0000000cff067299 */ /* 0x000fe60008011605 */
[----:B------:R-:W-:Y:S01]  /*5520*/  UMOV UR5, UR11 ;  /* 0x0000000b00057c82 */ /* 0x000fe20008000000 */
[----:B------:R-:W-:Y:S02]  /*5530*/  UIMAD.WIDE.U32 UR10, UR7, UR40, URZ ;  /* 0x00000028070a72a5 */ /* 0x000fe4000f8e00ff */
[----:B------:R-:W-:Y:S02]  /*5540*/  USHF.R.U32.HI UR12, URZ, UR53, UR5 ;  /* 0x00000035ff0c7299 */ /* 0x000fe40008011605 */
[----:B------:R-:W-:Y:S01]  /*5550*/  USEL UR6, UR37, UR6, !UP0 ;  /* 0x0000000625067287 */ /* 0x000fe2000c000000 */
[----:B------:R-:W-:Y:S02]  /*5560*/  UMOV UR5, UR9 ;  /* 0x0000000900057c82 */ /* 0x000fe40008000000 */
[----:B------:R-:W-:Y:S01]  /*5570*/  UMOV UR10, UR11 ;  /* 0x0000000b000a7c82 */ /* 0x000fe20008000000 */
[----:B------:R-:W-:Y:S02]  /*5580*/  @UP2 USHF.R.U32.HI UR4, URZ, UR41, UR5 ;  /* 0x00000029ff042299 */ /* 0x000fe40008011605 */
[----:B------:R-:W-:Y:S02]  /*5590*/  @UP2 USHF.R.U32.HI UR7, URZ, UR41, UR10 ;  /* 0x00000029ff072299 */ /* 0x000fe4000801160a */
[----:B------:R-:W-:Y:S02]  /*55a0*/  UIMAD UR4, UR42, UR4, URZ ;  /* 0x000000042a0472a4 */ /* 0x000fe4000f8e02ff */
        /* <DEDUP_REMOVED lines=8> */
[----:B------:R-:W-:Y:S02]  /*5630*/  USEL UR11, UR6, UR4, !UP2 ;  /* 0x00000004060b7287 */ /* 0x000fe4000d000000 */
[----:B------:R-:W-:Y:S02]  /*5640*/  UIADD3 UR8, UPT, UPT, -UR5, URZ, URZ ;  /* 0x000000ff05087290 */ /* 0x000fe4000fffe1ff */
[----:B------:R-:W-:Y:S01]  /*5650*/  UIADD3 UR10, UPT, UPT, -UR11, URZ, URZ ;  /* 0x000000ff0b0a7290 */ /* 0x000fe2000fffe1ff */
[----:B------:R-:W-:Y:S01]  /*5660*/  @!UP0 UMOV UR4, UR9 ;  /* 0x0000000900048c82 */ /* 0x000fe20008000000 */
[----:B------:R-:W-:Y:S02]  /*5670*/  UIADD3 UR9, UPT, UPT, -UR6, URZ, URZ ;  /* 0x000000ff06097290 */ /* 0x000fe4000fffe1ff */
[----:B------:R-:W-:Y:S02]  /*5680*/  @!UP0 USHF.R.U32.HI UR4, URZ, UR41, UR4 ;  /* 0x00000029ff048299 */ /* 0x000fe40008011604 */
[----:B------:R-:W-:Y:S02]  /*5690*/  UIMAD UR10, UR42, UR10, UR6 ;  /* 0x0000000a2a0a72a4 */ /* 0x000fe4000f8e0206 */
[----:B------:R-:W-:Y:S04]  /*56a0*/  @!UP0 USEL UR4, UR5, UR4, !UP2 ;  /* 0x0000000405048287 */ /* 0x000fe8000d000000 */
[----:B------:R-:W-:Y:S02]  /*56b0*/  @!UP0 UIMAD UR10, UR7, UR10, UR4 ;  /* 0x0000000a070a82a4 */ /* 0x000fe4000f8e0204 */
[----:B------:R-:W-:Y:S02]  /*56c0*/  @!UP0 UIADD3 UR11, UPT, UPT, UR11, -UR4, URZ ;  /* 0x800000040b0b8290 */ /* 0x000fe4000fffe0ff */
[----:B------:R-:W-:Y:S02]  /*56d0*/  UIMAD UR7, UR43, UR8, UR38 ;  /* 0x000000082b0772a4 */ /* 0x000fe4000f8e0226 */
[----:B------:R-:W-:Y:S02]  /*56e0*/  @!UP0 UIMAD UR6, UR11, UR42, UR5 ;  /* 0x0000002a0b0682a4 */ /* 0x000fe4000f8e0205 */
[----:B------:R-:W-:Y:S01]  /*56f0*/  UIMAD UR4, UR54, UR9, UR37 ;  /* 0x00000009360472a4 */ /* 0x000fe2000f8e0225 */
[----:B------:R-:W-:Y:S02]  /*5700*/  @!UP0 UMOV UR5, UR10 ;  /* 0x0000000a00058c82 */ /* 0x000fe40008000000 */
[----:B------:R-:W-:Y:S02]  /*5710*/  UIMAD UR38, UR5, UR43, UR7 ;  /* 0x0000002b052672a4 */ /* 0x000fe4000f8e0207 */
[----:B------:R-:W-:Y:S11]  /*5720*/  UIMAD UR37, UR6, UR54, UR4 ;  /* 0x00000036062572a4 */ /* 0x000ff6000f8e0204 */
[----:B------:R-:W-:Y:S01]  /*5730*/  @!UPT UIADD3 URZ, UPT, UPT, URZ, URZ, URZ ;  /* 0x000000fffffff290 */ /* 0x000fe2000fffe0ff */
.L_x_90:
[----:B------:R-:W-:Y:S01]  /*5740*/  UISETP.NE.AND UP0, UPT, UR39, 0x1, UPT ;  /* 0x000000012700788c */ /* 0x000fe2000bf05270 */
[----:B------:R-:W-:Y:S01]  /*5750*/  LOP3.LUT P0, RZ, R86, 0x3f0, RZ, 0xc0, !PT ;  /* 0x000003f056ff7812 */ /* 0x000fe2000780c0ff */
[----:B------:R-:W-:Y:S01]  /*5760*/  USHF.L.U32 UR50, UR16, 0x6, URZ ;  /* 0x0000000610327899 */ /* 0x000fe200080006ff */
[----:B------:R-:W-:Y:S01]  /*5770*/  BSSY.RECONVERGENT B6, `(.L_x_91) ;  /* 0x0000034000067945 */ /* 0x000fe20003800200 */
[----:B------:R-:W-:Y:S01]  /*5780*/  USHF.L.U32 UR49, UR20, 0x8, URZ ;  /* 0x0000000814317899 */ /* 0x000fe200080006ff */
[----:B------:R-:W-:Y:S06]  /*5790*/  IADD3 R88, PT, PT, R88, 0x1, RZ ;  /* 0x0000000158587810 */ /* 0x000fec0007ffe0ff */
[----:B------:R-:W2:Y:S01]  /*57a0*/  @!UP0 LDCU.128 UR12, c[0x0][0xb10] ;  /* 0x00016200ff0c87ac */ /* 0x000ea20008000c00 */
[----:B------:R-:W3:Y:S01]  /*57b0*/  @!UP0 LDCU UR5, c[0x0][0xb0c] ;  /* 0x00016180ff0587ac */ /* 0x000ee20008000800 */
[----:B------:R-:W4:Y:S01]  /*57c0*/  @!UP0 LDCU UR10, c[0x0][0xb20] ;  /* 0x00016400ff0a87ac */ /* 0x000f220008000800 */
[----:B--2---:R-:W-:Y:S02]  /*57d0*/  UIMAD.WIDE.U32 UR8, UR38, UR12, URZ ;  /* 0x0000000c260872a5 */ /* 0x004fe4000f8e00ff */
[----:B------:R-:W-:Y:S02]  /*57e0*/  UIMAD.WIDE.U32 UR6, UR37, UR15, URZ ;  /* 0x0000000f250672a5 */ /* 0x000fe4000f8e00ff */
[----:B------:R-:W-:Y:S03]  /*57f0*/  @!UP0 UISETP.NE.AND UP1, UPT, UR14, 0x1, UPT ;  /* 0x000000010e00888c */ /* 0x000fe6000bf25270 */
[----:B------:R-:W-:Y:S01]  /*5800*/  @!UP0 UMOV UR4, UR9 ;  /* 0x0000000900048c82 */ /* 0x000fe20008000000 */
[----:B---3--:R-:W-:Y:S02]  /*5810*/  @!UP0 UISETP.NE.AND UP2, UPT, UR5, 0x1, UPT ;  /* 0x000000010500888c */ /* 0x008fe4000bf45270 */
[----:B------:R-:W-:Y:S01]  /*5820*/  @!UP0 USHF.R.U32.HI UR4, URZ, UR13, UR4 ;  /* 0x0000000dff048299 */ /* 0x000fe20008011604 */
[----:B------:R-:W-:Y:S02]  /*5830*/  @!UP0 UMOV UR6, UR7 ;  /* 0x0000000700068c82 */ /* 0x000fe40008000000 */
[----:B----4-:R-:W-:Y:S02]  /*5840*/  @!UP0 USHF.R.U32.HI UR6, URZ, UR10, UR6 ;  /* 0x0000000aff068299 */ /* 0x010fe40008011606 */
[----:B------:R-:W-:Y:S02]  /*5850*/  @!UP0 USEL UR7, UR38, UR4, !UP2 ;  /* 0x0000000426078287 */ /* 0x000fe4000d000000 */
[----:B------:R-:W-:Y:S04]  /*5860*/  @!UP0 USEL UR6, UR37, UR6, !UP1 ;  /* 0x0000000625068287 */ /* 0x000fe8000c800000 */
[----:B------:R-:W-:Y:S02]  /*5870*/  @!UP0 UIADD3 UR4, UPT, UPT, -UR7, UR6, URZ ;  /* 0x0000000607048290 */ /* 0x000fe4000fffe1ff */
[----:B------:R-:W-:Y:S02]  /*5880*/  @!UP0 UIADD3 UR6, UPT, UPT, UR7, -UR6, URZ ;  /* 0x8000000607068290 */ /* 0x000fe4000fffe0ff */
[----:B------:R-:W-:Y:S02]  /*5890*/  @!UP0 UIMAD UR38, UR4, UR5, UR38 ;  /* 0x00000005042682a4 */ /* 0x000fe4000f8e0226 */
[----:B------:R-:W-:Y:S01]  /*58a0*/  @!UP0 UIMAD UR37, UR6, UR14, UR37 ;  /* 0x0000000e062582a4 */ /* 0x000fe2000f8e0225 */
[----:B------:R-:W-:Y:S11]  /*58b0*/  @!P0 BRA `(.L_x_92) ;  /* 0x00000000007c8947 */ /* 0x000ff60003800000 */
[----:B------:R-:W2:Y:S01]  /*58c0*/  LDCU.64 UR8, c[0x4][0x80] ;  /* 0x01001000ff0877ac */ /* 0x000ea20008000a00 */
[----:B------:R-:W-:Y:S01]  /*58d0*/  MOV R2, 0x0 ;  /* 0x0000000000027802 */ /* 0x000fe20000000f00 */
[----:B------:R-:W-:Y:S02]  /*58e0*/  HFMA2 R12, -RZ, RZ, 0, 5.9604644775390625e-08 ;  /* 0x00000001ff0c7431 */ /* 0x000fe400000001ff */
[----:B------:R-:W-:Y:S01]  /*58f0*/  IMAD.MOV.U32 R8, RZ, RZ, 0x70 ;  /* 0x00000070ff087424 */ /* 0x000fe200078e00ff */
[----:B------:R3:W4:Y:S01]  /*5900*/  LDC.64 R14, c[0x4][R2] ;  /* 0x01000000020e7b82 */ /* 0x0007220000000a00 */
[----:B------:R-:W1:Y:S01]  /*5910*/  LDCU.64 UR6, c[0x4][0x88] ;  /* 0x01001100ff0677ac */ /* 0x000e620008000a00 */
[----:B------:R-:W-:Y:S01]  /*5920*/  IMAD.MOV.U32 R13, RZ, RZ, RZ ;  /* 0x000000ffff0d7224 */ /* 0x000fe200078e00ff */
[----:B------:R-:W1:Y:S01]  /*5930*/  LDCU.64 UR4, c[0x4][0x8] ;  /* 0x01000100ff0477ac */ /* 0x000e620008000a00 */
[----:B--2---:R-:W-:Y:S01]  /*5940*/  MOV R5, UR9 ;  /* 0x0000000900057c02 */ /* 0x004fe20008000f00 */
[----:B------:R-:W-:Y:S01]  /*5950*/  IMAD.U32 R4, RZ, RZ, UR8 ;  /* 0x00000008ff047e24 */ /* 0x000fe2000f8e00ff */
[----:B-1----:R-:W-:Y:S01]  /*5960*/  MOV R7, UR7 ;  /* 0x0000000700077c02 */ /* 0x002fe20008000f00 */
[----:B------:R-:W-:Y:S01]  /*5970*/  IMAD.U32 R6, RZ, RZ, UR6 ;  /* 0x00000006ff067e24 */ /* 0x000fe2000f8e00ff */
[----:B------:R-:W-:Y:S01]  /*5980*/  MOV R11, UR5 ;  /* 0x00000005000b7c02 */ /* 0x000fe20008000f00 */
[----:B------:R-:W-:Y:S02]  /*5990*/  IMAD.U32 R10, RZ, RZ, UR4 ;  /* 0x00000004ff0a7e24 */ /* 0x000fe4000f8e00ff */
[----:B------:R-:W-:Y:S07]  /*59a0*/  LEPC R20, `(.L_x_93) ;  /* 0x000000001014794e */ /* 0x000fee0000000000 */
[----:B---345:R-:W-:Y:S05]  /*59b0*/  CALL.ABS.NOINC R14 ;  /* 0x000000000e007343 */ /* 0x038fea0003c00000 */
.L_x_93:
[----:B------:R-:W1:Y:S01]  /*59c0*/  LDCU.64 UR8, c[0x4][0x80] ;  /* 0x01001000ff0877ac */ /* 0x000e620008000a00 */
[----:B------:R-:W2:Y:S01]  /*59d0*/  LDC.64 R2, c[0x4][R2] ;  /* 0x0100000002027b82 */ /* 0x000ea20000000a00 */
[----:B------:R-:W-:Y:S02]  /*59e0*/  HFMA2 R12, -RZ, RZ, 0, 5.9604644775390625e-08 ;  /* 0x00000001ff0c7431 */ /* 0x000fe400000001ff */
[----:B------:R-:W-:Y:S02]  /*59f0*/  IMAD.MOV.U32 R8, RZ, RZ, 0x70 ;  /* 0x00000070ff087424 */ /* 0x000fe400078e00ff */
[----:B------:R-:W-:Y:S01]  /*5a00*/  IMAD.MOV.U32 R13, RZ, RZ, RZ ;  /* 0x000000ffff0d7224 */ /* 0x000fe200078e00ff */
[----:B------:R-:W3:Y:S01]  /*5a10*/  LDCU.64 UR6, c[0x4][0x88] ;  /* 0x01001100ff0677ac */ /* 0x000ee20008000a00 */
[----:B------:R-:W4:Y:S01]  /*5a20*/  LDCU.64 UR4, c[0x4][0x8] ;  /* 0x01000100ff0477ac */ /* 0x000f220008000a00 */
[----:B-1----:R-:W-:Y:S02]  /*5a30*/  MOV R4, UR8 ;  /* 0x0000000800047c02 */ /* 0x002fe40008000f00 */
[----:B------:R-:W-:Y:S02]  /*5a40*/  MOV R5, UR9 ;  /* 0x0000000900057c02 */ /* 0x000fe40008000f00 */
[----:B---3--:R-:W-:Y:S01]  /*5a50*/  MOV R7, UR7 ;  /* 0x0000000700077c02 */ /* 0x008fe20008000f00 */
[----:B------:R-:W-:Y:S01]  /*5a60*/  IMAD.U32 R6, RZ, RZ, UR6 ;  /* 0x00000006ff067e24 */ /* 0x000fe2000f8e00ff */
[----:B----4-:R-:W-:Y:S01]  /*5a70*/  MOV R11, UR5 ;  /* 0x00000005000b7c02 */ /* 0x010fe20008000f00 */
[----:B------:R-:W-:Y:S02]  /*5a80*/  IMAD.U32 R10, RZ, RZ, UR4 ;  /* 0x00000004ff0a7e24 */ /* 0x000fe4000f8e00ff */
[----:B------:R-:W-:Y:S07]  /*5a90*/  LEPC R20, `(.L_x_92) ;  /* 0x000000001014794e */ /* 0x000fee0000000000 */
[----:B--2---:R-:W-:Y:S05]  /*5aa0*/  CALL.ABS.NOINC R2 ;  /* 0x0000000002007343 */ /* 0x004fea0003c00000 */
.L_x_92:
[----:B------:R-:W-:Y:S05]  /*5ab0*/  BSYNC.RECONVERGENT B6 ;  /* 0x0000000000067941 */ /* 0x000fea0003800200 */
.L_x_91:
[----:B------:R-:W-:Y:S01]  /*5ac0*/  R2UR UR4, R85 ;  /* 0x00000000550472ca */ /* 0x000fe200000e0000 */
[----:B------:R-:W-:Y:S01]  /*5ad0*/  UISETP.NE.U32.AND UP0, UPT, UR62, URZ, UPT ;  /* 0x000000ff3e00728c */ /* 0x000fe2000bf05070 */
[----:B------:R-:W-:Y:S02]  /*5ae0*/  ISETP.NE.U32.AND P4, PT, R78, RZ, PT ;  /* 0x000000ff4e00720c */ /* 0x000fe40003f85070 */
[----:B------:R-:W-:Y:S01]  /*5af0*/  ISETP.NE.U32.AND P2, PT, RZ, UR56, PT ;  /* 0x00000038ff007c0c */ /* 0x000fe2000bf45070 */
[----:B------:R-:W-:Y:S01]  /*5b00*/  UISETP.NE.AND.EX UP1, UPT, UR63, URZ, UPT, UP0 ;  /* 0x000000ff3f00728c */ /* 0x000fe2000bf25300 */
[----:B------:R-:W-:Y:S01]  /*5b10*/  ISETP.NE.AND.EX P4, PT, R79, RZ, PT, P4 ;  /* 0x000000ff4f00720c */ /* 0x000fe20003f85340 */
[----:B------:R-:W-:Y:S01]  /*5b20*/  UPLOP3.LUT UP0, UPT, UPT, UPT, UPT, 0x40, 0x4 ;  /* 0x000000000004789c */ /* 0x000fe20003f0e870 */
[----:B------:R-:W-:Y:S05]  /*5b30*/  ISETP.NE.AND.EX P2, PT, RZ, UR57, PT, P2 ;  /* 0x00000039ff007c0c */ /* 0x000fea000bf45320 */
[----:B------:R-:W-:Y:S06]  /*5b40*/  UISETP.NE.AND UP2, UPT, UR4, URZ, UPT ;  /* 0x000000ff0400728c */ /* 0x000fec000bf45270 */
[----:B------:R-:W-:Y:S05]  /*5b50*/  PLOP3.LUT P1, PT, PT, PT, UP2, 0x80, 0x8 ;  /* 0x000000000008781c */ /* 0x000fea0003f2f028 */
[----:B------:R-:W-:Y:S06]  /*5b60*/  @UP2 UPLOP3.LUT UP0, UPT, UPT, UPT, UP1, 0x80, 0x8 ;  /* 0x000000000008289c */ /* 0x000fec0003f0f010 */
[----:B------:R-:W-:Y:S01]  /*5b70*/  PLOP3.LUT P0, PT, PT, PT, UP0, 0x80, 0x8 ;  /* 0x000000000008781c */ /* 0x000fe20003f0f008 */
[----:B------:R-:W-:Y:S01]  /*5b80*/  @!UPT UIADD3 URZ, UPT, UPT, URZ, URZ, URZ ;  /* 0x000000fffffff290 */ /* 0x000fe2000fffe0ff */
[----:B------:R-:W-:Y:S11]  /*5b90*/  BRA.U !UP1, `(.L_x_94) ;  /* 0x00000001093c7547 */ /* 0x000ff6000b800000 */
[----:B------:R-:W-:Y:S01]  /*5ba0*/  UISETP.NE.U32.AND UP0, UPT, UR56, URZ, UPT ;  /* 0x000000ff3800728c */ /* 0x000fe2000bf05070 */
[----:B-1----:R-:W-:Y:S01]  /*5bb0*/  HFMA2 R0, -RZ, RZ, 0, 5.9604644775390625e-08 ;  /* 0x00000001ff007431 */ /* 0x002fe200000001ff */
[----:B------:R-:W1:Y:S01]  /*5bc0*/  LDCU.64 UR8, c[0x0][0x358] ;  /* 0x00006b00ff0877ac */ /* 0x000e620008000a00 */
[----:B------:R-:W-:Y:S01]  /*5bd0*/  IMAD.MOV.U32 R81, RZ, RZ, 0x1 ;  /* 0x00000001ff517424 */ /* 0x000fe200078e00ff */
[----:B------:R-:W-:Y:S06]  /*5be0*/  UISETP.NE.AND.EX UP0, UPT, UR57, URZ, UPT, UP0 ;  /* 0x000000ff3900728c */ /* 0x000fec000bf05300 */
[----:B------:R-:W-:Y:S05]  /*5bf0*/  PLOP3.LUT P3, PT, PT, PT, UP0, 0x80, 0x8 ;  /* 0x000000000008781c */ /* 0x000fea0003f6f008 */
[----:B------:R-:W2:Y:S01]  /*5c00*/  @UP0 LDCU.64 UR4, c[0x0][0x888] ;  /* 0x00011100ff0407ac */ /* 0x000ea20008000a00 */
[----:B------:R-:W-:Y:S07]  /*5c10*/  @UP0 UIMAD UR6, UR36, UR62, URZ ;  /* 0x0000003e240602a4 */ /* 0x000fee000f8e02ff */
[----:B------:R-:W-:Y:S01]  /*5c20*/  @!P3 PRMT R81, R0, 0x7610, R81 ;  /* 0x000076100051b816 */ /* 0x000fe20000000051 */
[----:B--2---:R-:W-:Y:S06]  /*5c30*/  @UP0 UIMAD.WIDE UR4, UR6, 0x4, UR4 ;  /* 0x00000004060408a5 */ /* 0x004fec000f8e0204 */
[----:B------:R-:W-:Y:S01]  /*5c40*/  IMAD.U32 R2, RZ, RZ, UR4 ;  /* 0x00000004ff027e24 */ /* 0x000fe2000f8e00ff */
[----:B------:R-:W-:Y:S04]  /*5c50*/  MOV R3, UR5 ;  /* 0x0000000500037c02 */ /* 0x000fe80008000f00 */
[----:B------:R-:W2:Y:S01]  /*5c60*/  @!UP0 LDCU UR4, c[0x0][0x880] ;  /* 0x00011000ff0487ac */ /* 0x000ea20008000800 */
[----:B-1---5:R3:W5:Y:S02]  /*5c70*/  @P3 LDG.E R41, desc[UR8][R2.64] ;  /* 0x0000000802293981 */ /* 0x022764000c1e1900 */
[----:B--23--:R-:W-:Y:S02]  /*5c80*/  @!P3 IMAD.U32 R41, RZ, RZ, UR4 ;  /* 0x00000004ff29be24 */ /* 0x00cfe4000f8e00ff */
.L_x_94:
[----:B------:R-:W-:Y:S05]  /*5c90*/  @!P4 BRA `(.L_x_95) ;  /* 0x000000000024c947 */ /* 0x000fea0003800000 */
[----:B------:R-:W-:Y:S01]  /*5ca0*/  ISETP.NE.U32.AND P3, PT, R76, RZ, PT ;  /* 0x000000ff4c00720c */ /* 0x000fe20003f65070 */
[----:B------:R-:W2:Y:S03]  /*5cb0*/  LDCU.64 UR4, c[0x0][0x358] ;  /* 0x00006b00ff0477ac */ /* 0x000ea60008000a00 */
[----:B------:R-:W-:Y:S11]  /*5cc0*/  ISETP.NE.AND.EX P3, PT, R77, RZ, PT, P3 ;  /* 0x000000ff4d00720c */ /* 0x000ff60003f65330 */
[----:B------:R-:W-:Y:S02]  /*5cd0*/  @!UPT UIADD3 URZ, UPT, UPT, URZ, URZ, URZ ;  /* 0x000000fffffff290 */ /* 0x000fe4000fffe0ff */
[----:B------:R-:W3:Y:S01]  /*5ce0*/  @P3 LDC.64 R2, c[0x0][0x8a8] ;  /* 0x00022a00ff023b82 */ /* 0x000ee20000000a00 */
[----:B-1----:R-:W-:Y:S04]  /*5cf0*/  @P3 IMAD R0, R78, UR36, RZ ;  /* 0x000000244e003c24 */ /* 0x002fe8000f8e02ff */
[----:B---3--:R-:W-:Y:S05]  /*5d00*/  @P3 IMAD.WIDE R2, R0, 0x4, R2 ;  /* 0x0000000400023825 */ /* 0x008fea00078e0202 */
[----:B--2--5:R2:W5:Y:S02]  /*5d10*/  @P3 LDG.E R38, desc[UR4][R2.64] ;  /* 0x0000000402263981 */ /* 0x024564000c1e1900 */
[----:B--2---:R-:W3:Y:S02]  /*5d20*/  @!P3 LDC R38, c[0x0][0x8a0] ;  /* 0x00022800ff26bb82 */ /* 0x004ee40000000800 */
.L_x_95:
[----:B-----5:R-:W-:Y:S01]  /*5d30*/  FSETP.NEU.AND P3, PT, R41, RZ, PT ;  /* 0x000000ff2900720b */ /* 0x020fe20003f6d000 */
[----:B------:R-:W-:Y:S01]  /*5d40*/  IMAD.SHL.U32 R47, R80, 0x2, RZ ;  /* 0x00000002502f7824 */ /* 0x000fe200078e00ff */
[----:B------:R-:W-:Y:S01]  /*5d50*/  SEL R5, RZ, 0xffffffff, P2 ;  /* 0xffffffffff057807 */ /* 0x000fe20001000000 */
[----:B------:R-:W-:Y:S01]  /*5d60*/  BSSY B1, `(.L_x_96) ;  /* 0x0000044000017945 */ /* 0x000fe20003800000 */
[----:B------:R-:W-:Y:S01]  /*5d70*/  @P1 LOP3.LUT P2, RZ, R81, 0xff, RZ, 0xc0, !PT ;  /* 0x000000ff51ff1812 */ /* 0x000fe2000784c0ff */
[----:B------:R-:W-:Y:S01]  /*5d80*/  VIADD R97, R47, UR44 ;  /* 0x0000002c2f617c36 */ /* 0x000fe20008000000 */
[----:B------:R-:W-:Y:S01]  /*5d90*/  @P1 SEL R2, RZ, 0xffffffff, P3 ;  /* 0xffffffffff021807 */ /* 0x000fe20001800000 */
[----:B------:R-:W-:Y:S01]  /*5da0*/  IMAD.MOV.U32 R60, RZ, RZ, 0x1 ;  /* 0x00000001ff3c7424 */ /* 0x000fe200078e00ff */
[----:B------:R-:W-:Y:S01]  /*5db0*/  LOP3.LUT R91, R91, 0x1, RZ, 0x3c, !PT ;  /* 0x000000015b5b7812 */ /* 0x000fe200078e3cff */
[----:B------:R-:W-:Y:S01]  /*5dc0*/  IMAD.MOV.U32 R46, RZ, RZ, RZ ;  /* 0x000000ffff2e7224 */ /* 0x000fe200078e00ff */
[----:B------:R-:W-:Y:S02]  /*5dd0*/  @P0 SEL R2, R5, R2, !P2 ;  /* 0x0000000205020207 */ /* 0x000fe40005000000 */
[----:B------:R-:W-:Y:S02]  /*5de0*/  CS2R R74, SRZ ;  /* 0x00000000004a7805 */ /* 0x000fe4000001ff00 */
[----:B------:R-:W-:Y:S02]  /*5df0*/  LEA R98, R36, UR44, 0x3 ;  /* 0x0000002c24627c11 */ /* 0x000fe4000f8e18ff */
[----:B------:R-:W-:Y:S02]  /*5e00*/  CS2R R72, SRZ ;  /* 0x0000000000487805 */ /* 0x000fe4000001ff00 */
[----:B------:R-:W-:Y:S02]  /*5e10*/  @P1 LOP3.LUT R2, R2, 0x1, RZ, 0xc0, !PT ;  /* 0x0000000102021812 */ /* 0x000fe400078ec0ff */
[----:B------:R-:W-:Y:S02]  /*5e20*/  CS2R R66, SRZ ;  /* 0x0000000000427805 */ /* 0x000fe4000001ff00 */
[----:B------:R-:W-:Y:S02]  /*5e30*/  SHF.L.U32 R3, R90, 0x1f, RZ ;  /* 0x0000001f5a037819 */ /* 0x000fe400000006ff */
[----:B------:R-:W-:Y:S02]  /*5e40*/  CS2R R64, SRZ ;  /* 0x0000000000407805 */ /* 0x000fe4000001ff00 */
[----:B------:R-:W-:Y:S02]  /*5e50*/  ISETP.NE.U32.OR P6, PT, R2, 0x1, !P1 ;  /* 0x000000010200780c */ /* 0x000fe40004fc5470 */
[----:B------:R-:W-:Y:S02]  /*5e60*/  CS2R R58, SRZ ;  /* 0x00000000003a7805 */ /* 0x000fe4000001ff00 */
[----:B------:R-:W-:Y:S02]  /*5e70*/  PLOP3.LUT P2, PT, PT, PT, UP1, 0x80, 0x8 ;  /* 0x000000000008781c */ /* 0x000fe40003f4f018 */
[----:B------:R-:W-:Y:S02]  /*5e80*/  CS2R R56, SRZ ;  /* 0x0000000000387805 */ /* 0x000fe4000001ff00 */
[----:B------:R-:W-:Y:S02]  /*5e90*/  LEA.HI R39, R36, R36, RZ, 0x1 ;  /* 0x0000002424277211 */ /* 0x000fe400078f08ff */
[----:B------:R-:W-:Y:S02]  /*5ea0*/  CS2R R50, SRZ ;  /* 0x0000000000327805 */ /* 0x000fe4000001ff00 */
[----:B------:R-:W-:Y:S02]  /*5eb0*/  LOP3.LUT P4, R87, R81, 0xff, RZ, 0xc0, !PT ;  /* 0x000000ff51577812 */ /* 0x000fe4000788c0ff */
[----:B------:R-:W-:Y:S02]  /*5ec0*/  CS2R R48, SRZ ;  /* 0x0000000000307805 */ /* 0x000fe4000001ff00 */
[----:B------:R-:W-:Y:S01]  /*5ed0*/  SEL R2, RZ, 0xffffffff, P3 ;  /* 0xffffffffff027807 */ /* 0x000fe20001800000 */
[C---:B-1----:R-:W-:Y:S01]  /*5ee0*/  IMAD.SHL.U32 R0, R39.reuse, 0x80, RZ ;  /* 0x0000008027007824 */ /* 0x042fe200078e00ff */
[----:B------:R-:W-:Y:S01]  /*5ef0*/  LOP3.LUT R39, R39, 0xffe, RZ, 0xc0, !PT ;  /* 0x00000ffe27277812 */ /* 0x000fe200078ec0ff */
[----:B------:R-:W-:Y:S01]  /*5f00*/  VIADD R99, R97, 0x400 ;  /* 0x0000040061637836 */ /* 0x000fe20000000000 */
[----:B------:R-:W-:Y:S01]  /*5f10*/  P2R R95, PR, RZ, 0x40 ;  /* 0x00000040ff5f7803 */ /* 0x000fe20000000000 */
[----:B------:R-:W-:Y:S01]  /*5f20*/  IMAD.IADD R96, R92, 0x1, R97 ;  /* 0x000000015c607824 */ /* 0x000fe200078e0261 */
[----:B------:R-:W-:Y:S01]  /*5f30*/  @P6 SHF.L.U32 R4, R91, 0x1f, RZ ;  /* 0x0000001f5b046819 */ /* 0x000fe200000006ff */
[----:B------:R-:W-:Y:S01]  /*5f40*/  IMAD.IADD R39, R36, 0x1, -R39 ;  /* 0x0000000124277824 */ /* 0x000fe200078e0a27 */
[----:B------:R-:W-:Y:S02]  /*5f50*/  @P2 SEL R2, R5, R2, !P4 ;  /* 0x0000000205022207 */ /* 0x000fe40006000000 */
[----:B------:R-:W1:Y:S01]  /*5f60*/  @P6 SYNCS.PHASECHK.TRANS64.TRYWAIT P1, [UR44+0x30], R4 ;  /* 0x00003004ff0065a7 */ /* 0x000e62000802112c */
[----:B------:R-:W-:Y:S02]  /*5f70*/  LOP3.LUT R0, R0, 0xffffff00, RZ, 0xc0, !PT ;  /* 0xffffff0000007812 */ /* 0x000fe400078ec0ff */
[----:B------:R-:W-:Y:S03]  /*5f80*/  LOP3.LUT R2, R2, 0x1, RZ, 0xc0, !PT ;  /* 0x0000000102027812 */ /* 0x000fe600078ec0ff */
[----:B------:R-:W-:Y:S01]  /*5f90*/  IMAD.IADD R0, R37, 0x1, R0 ;  /* 0x0000000125007824 */ /* 0x000fe200078e0200 */
[----:B------:R-:W-:Y:S03]  /*5fa0*/  ISETP.NE.U32.AND P5, PT, R2, 0x1, PT ;  /* 0x000000010200780c */ /* 0x000fe60003fa5070 */
[----:B------:R-:W-:Y:S01]  /*5fb0*/  IMAD R39, R39, 0x100000, R0 ;  /* 0x0010000027277824 */ /* 0x000fe200078e0200 */
[----:B------:R-:W-:Y:S01]  /*5fc0*/  P2R R61, PR, RZ, 0x20 ;  /* 0x00000020ff3d7803 */ /* 0x000fe20000000000 */
[----:B------:R2:W4:Y:S01]  /*5fd0*/  SYNCS.PHASECHK.TRANS64.TRYWAIT P0, [R98+URZ+0xa0], R3 ;  /* 0x0000a003620075a7 */ /* 0x00052200080011ff */
[----:B-1----:R-:W-:Y:S01]  /*5fe0*/  @P6 SEL R60, RZ, 0x1, !P1 ;  /* 0x00000001ff3c6807 */ /* 0x002fe20004800000 */
[----:B--2---:R-:W-:Y:S06]  /*5ff0*/  @!P6 BRA `(.L_x_97) ;  /* 0x000000000068e947 */ /* 0x004fec0003800000 */
[C---:B------:R-:W-:Y:S01]  /*6000*/  @P5 IMAD R5, R93.reuse, 0x2, R99 ;  /* 0x000000025d055824 */ /* 0x040fe200078e0263 */
[----:B------:R-:W-:Y:S01]  /*6010*/  ISETP.NE.AND P1, PT, R60, RZ, PT ;  /* 0x000000ff3c00720c */ /* 0x000fe20003f25270 */
[----:B------:R-:W-:Y:S01]  /*6020*/  @P5 IMAD R2, R93, 0x2, R97 ;  /* 0x000000025d025824 */ /* 0x000fe200078e0261 */
[----:B------:R-:W-:Y:S01]  /*6030*/  BSSY B0, `(.L_x_98) ;  /* 0x000000e000007945 */ /* 0x000fe20003800000 */
[----:B------:R-:W-:Y:S01]  /*6040*/  IMAD.MOV.U32 R74, RZ, RZ, RZ ;  /* 0x000000ffff4a7224 */ /* 0x000fe200078e00ff */
[----:B------:R-:W-:Y:S01]  /*6050*/  CS2R R66, SRZ ;  /* 0x0000000000427805 */ /* 0x000fe2000001ff00 */
[----:B------:R-:W-:Y:S01]  /*6060*/  @P5 IMAD.IADD R4, R92, 0x1, R5 ;  /* 0x000000015c045824 */ /* 0x000fe200078e0205 */
[----:B------:R-:W-:Y:S02]  /*6070*/  CS2R R64, SRZ ;  /* 0x0000000000407805 */ /* 0x000fe4000001ff00 */
[----:B------:R-:W-:Y:S02]  /*6080*/  CS2R R72, SRZ ;  /* 0x0000000000487805 */ /* 0x000fe4000001ff00 */
[----:B------:R-:W-:Y:S02]  /*6090*/  CS2R R50, SRZ ;  /* 0x0000000000327805 */ /* 0x000fe4000001ff00 */
[----:B------:R-:W-:Y:S02]  /*60a0*/  CS2R R48, SRZ ;  /* 0x0000000000307805 */ /* 0x000fe4000001ff00 */
[----:B------:R-:W-:Y:S02]  /*60b0*/  CS2R R58, SRZ ;  /* 0x00000000003a7805 */ /* 0x000fe4000001ff00 */
[----:B------:R-:W-:Y:S01]  /*60c0*/  CS2R R56, SRZ ;  /* 0x0000000000387805 */ /* 0x000fe2000001ff00 */
[----:B------:R-:W-:Y:S06]  /*60d0*/  @P1 BRA `(.L_x_99) ;  /* 0x00000000000c1947 */ /* 0x000fec0003800000 */
[----:B------:R-:W-:Y:S04]  /*60e0*/  SHF.L.U32 R5, R91, 0x1f, RZ ;  /* 0x0000001f5b057819 */ /* 0x000fe800000006ff */
[----:B------:R-:W1:Y:S02]  /*60f0*/  SYNCS.PHASECHK.TRANS64.TRYWAIT P1, [UR44+0x30], R5 ;  /* 0x00003005ff0075a7 */ /* 0x000e64000802112c */
[----:B-1----:R-:W-:Y:S05]  /*6100*/  @!P1 BRA `(.L_x_100) ;  /* 0x0000003c00809947 */ /* 0x002fea0003800000 */
.L_x_99:
[----:B------:R-:W-:Y:S05]  /*6110*/  BSYNC B0 ;  /* 0x0000000000007941 */ /* 0x000fea0003800000 */
.L_x_98:
[----:B------:R-:W-:Y:S01]  /*6120*/  ISETP.NE.AND P1, PT, R61, RZ, PT ;  /* 0x000000ff3d00720c */ /* 0x000fe20003f25270 */
[----:B------:R-:W-:Y:S11]  /*6130*/  HFMA2 R46, -RZ, RZ, 0, 5.9604644775390625e-08 ;  /* 0x00000001ff2e7431 */ /* 0x000ff600000001ff */
[----:B------:R-:W-:Y:S01]  /*6140*/  @!UPT UIADD3 URZ, UPT, UPT, URZ, URZ, URZ ;  /* 0x000000fffffff290 */ /* 0x000fe2000fffe0ff */
[----:B------:R-:W-:Y:S05]  /*6150*/  @P1 WARPSYNC.ALL ;  /* 0x0000000000001948 */ /* 0x000fea0003800000 */
[----:B------:R2:W1:Y:S04]  /*6160*/  @P1 LDSM.16.M88.4 R64, [R2+0x400] ;  /* 0x000400000240183b */ /* 0x0004680000000200 */
[----:B------:R2:W1:Y:S04]  /*6170*/  @P1 LDSM.16.M88.4 R72, [R4] ;  /* 0x000000000448183b */ /* 0x0004680000000200 */
[----:B------:R2:W1:Y:S04]  /*6180*/  @P1 LDSM.16.M88.4 R48, [R47+UR44+0x400] ;  /* 0x0004002c2f30183b */ /* 0x0004680008000200 */
[----:B------:R2:W1:Y:S02]  /*6190*/  @P1 LDSM.16.M88.4 R56, [R96+0x400] ;  /* 0x000400006038183b */ /* 0x0004640000000200 */
.L_x_97:
[----:B------:R-:W-:Y:S05]  /*61a0*/  BSYNC B1 ;  /* 0x0000000000017941 */ /* 0x000fea0003800000 */
.L_x_96:
[----:B-1----:R-:W-:Y:S04]  /*61b0*/  SHF.R.U32.HI R5, RZ, 0x15, R39 ;  /* 0x00000015ff057819 */ /* 0x002fe80000011627 */
[----:B------:R-:W-:Y:S01]  /*61c0*/  LOP3.LUT P1, RZ, R5, 0x3, R82, 0x48, !PT ;  /* 0x0000000305ff7812 */ /* 0x000fe20007824852 */
[----:B------:R-:W-:Y:S01]  /*61d0*/  @!UPT UIADD3 URZ, UPT, UPT, URZ, URZ, URZ ;  /* 0x000000fffffff290 */ /* 0x000fe2000fffe0ff */
[----:B----4-:R-:W-:Y:S11]  /*61e0*/  @P0 BRA `(.L_x_101) ;  /* 0x0000000000080947 */ /* 0x010ff60003800000 */
[----:B------:R-:W1:Y:S02]  /*61f0*/  SYNCS.PHASECHK.TRANS64.TRYWAIT P0, [R98+URZ+0xa0], R3 ;  /* 0x0000a003620075a7 */ /* 0x000e6400080011ff */
[----:B-1----:R-:W-:Y:S05]  /*6200*/  @!P0 BRA `(.L_x_102) ;  /* 0x0000003c00588947 */ /* 0x002fea0003800000 */
.L_x_101:
[----:B------:R-:W-:Y:S05]  /*6210*/  @!P1 BRA `(.L_x_103) ;  /* 0x0000000000409947 */ /* 0x000fea0003800000 */
[----:B------:R-:W4:Y:S01]  /*6220*/  LDCU.64 UR8, c[0x4][0x70] ;  /* 0x01000e00ff0877ac */ /* 0x000f220008000a00 */
[----:B-1----:R-:W-:Y:S01]  /*6230*/  MOV R3, 0x0 ;  /* 0x0000000000037802 */ /* 0x002fe20000000f00 */
[----:B------:R-:W-:Y:S02]  /*6240*/  HFMA2 R12, -RZ, RZ, 0, 5.9604644775390625e-08 ;  /* 0x00000001ff0c7431 */ /* 0x000fe400000001ff */
[----:B------:R-:W-:Y:S02]  /*6250*/  IMAD.MOV.U32 R8, RZ, RZ, 0x192 ;  /* 0x00000192ff087424 */ /* 0x000fe400078e00ff */
[----:B------:R-:W-:Y:S01]  /*6260*/  IMAD.MOV.U32 R13, RZ, RZ, RZ ;  /* 0x000000ffff0d7224 */ /* 0x000fe200078e00ff */
[----:B------:R-:W1:Y:S01]  /*6270*/  LDCU.64 UR6, c[0x4][0x78] ;  /* 0x01000f00ff0677ac */ /* 0x000e620008000a00 */
[----:B--2---:R-:W2:Y:S01]  /*6280*/  LDC.64 R2, c[0x4][R3] ;  /* 0x0100000003027b82 */ /* 0x004ea20000000a00 */
[----:B------:R-:W5:Y:S01]  /*6290*/  LDCU.64 UR4, c[0x4][0x10] ;  /* 0x01000200ff0477ac */ /* 0x000f620008000a00 */
[----:B----4-:R-:W-:Y:S01]  /*62a0*/  MOV R5, UR9 ;  /* 0x0000000900057c02 */ /* 0x010fe20008000f00 */
[----:B------:R-:W-:Y:S01]  /*62b0*/  IMAD.U32 R4, RZ, RZ, UR8 ;  /* 0x00000008ff047e24 */ /* 0x000fe2000f8e00ff */
[----:B-1----:R-:W-:Y:S01]  /*62c0*/  MOV R7, UR7 ;  /* 0x0000000700077c02 */ /* 0x002fe20008000f00 */
[----:B------:R-:W-:Y:S01]  /*62d0*/  IMAD.U32 R6, RZ, RZ, UR6 ;  /* 0x00000006ff067e24 */ /* 0x000fe2000f8e00ff */
[----:B-----5:R-:W-:Y:S01]  /*62e0*/  MOV R11, UR5 ;  /* 0x00000005000b7c02 */ /* 0x020fe20008000f00 */
[----:B------:R-:W-:Y:S02]  /*62f0*/  IMAD.U32 R10, RZ, RZ, UR4 ;  /* 0x00000004ff0a7e24 */ /* 0x000fe4000f8e00ff */
[----:B------:R-:W-:Y:S07]  /*6300*/  LEPC R20, `(.L_x_103) ;  /* 0x000000001014794e */ /* 0x000fee0000000000 */
[----:B--23--:R-:W-:Y:S05]  /*6310*/  CALL.ABS.NOINC R2 ;  /* 0x0000000002007343 */ /* 0x00cfea0003c00000 */
.L_x_103:
[----:B------:R-:W-:Y:S05]  /*6320*/  WARPSYNC.ALL ;  /* 0x0000000000007948 */ /* 0x000fea0003800000 */
[----:B------:R-:W-:Y:S01]  /*6330*/  R2UR UR4, R39 ;  /* 0x00000000270472ca */ /* 0x000fe200000e0000 */
[--C-:B------:R-:W-:Y:S01]  /*6340*/  HADD2.F32 R40, -RZ, R48.reuse.H0_H0 ;  /* 0x20000030ff287230 */ /* 0x100fe20000004100 */
[----:B------:R-:W-:Y:S01]  /*6350*/  SHF.L.U32 R62, R93, 0x1, RZ ;  /* 0x000000015d3e7819 */ /* 0x000fe200000006ff */
[----:B------:R-:W-:Y:S01]  /*6360*/  HADD2.F32 R43, -RZ, R48.H1_H1 ;  /* 0x30000030ff2b7230 */ /* 0x000fe20000004100 */
[----:B------:R-:W-:Y:S01]  /*6370*/  ISETP.NE.AND P0, PT, R94, RZ, PT ;  /* 0x000000ff5e00720c */ /* 0x000fe20003f05270 */
[----:B------:R-:W-:Y:S01]  /*6380*/  HADD2.F32 R42, -RZ, R49.H0_H0 ;  /* 0x20000031ff2a7230 */ /* 0x000fe20000004100 */
[----:B------:R-:W-:Y:S01]  /*6390*/  IADD3 R99, PT, PT, R99, R62, RZ ;  /* 0x0000003e63637210 */ /* 0x000fe20007ffe0ff */
[----:B------:R-:W-:Y:S01]  /*63a0*/  HADD2.F32 R45, -RZ, R51.H0_H0 ;  /* 0x20000033ff2d7230 */ /* 0x000fe20000004100 */
[----:B------:R-:W-:Y:S02]  /*63b0*/  BSSY.RECONVERGENT B0, `(.L_x_104) ;  /* 0x0000085000007945 */ /* 0x000fe40003800200 */
[----:B------:R-:W-:Y:S03]  /*63c0*/  IADD3 R100, PT, PT, R92, R99, RZ ;  /* 0x000000635c647210 */ /* 0x000fe60007ffe0ff */
[----:B--2---:R-:W3:Y:S02]  /*63d0*/  LDTM.16dp256bit.x8 R4, tmem[UR4] ;  /* 0x00000004000479ee */ /* 0x004ee400081a0000 */
[C---:B---3--:R-:W-:Y:S01]  /*63e0*/  FMUL R0, R38.reuse, R4 ;  /* 0x0000000426007220 */ /* 0x048fe20000400000 */
[C---:B------:R-:W-:Y:S01]  /*63f0*/  FMUL R2, R38.reuse, R5 ;  /* 0x0000000526027220 */ /* 0x040fe20000400000 */
[C---:B-1----:R-:W-:Y:S01]  /*6400*/  FMUL R3, R38.reuse, R6 ;  /* 0x0000000626037220 */ /* 0x042fe20000400000 */
[C---:B------:R-:W-:Y:S01]  /*6410*/  FMUL R7, R38.reuse, R7 ;  /* 0x0000000726077220 */ /* 0x040fe20000400000 */
[C---:B------:R-:W-:Y:S01]  /*6420*/  FFMA R0, R41.reuse, R40, R0 ;  /* 0x0000002829007223 */ /* 0x040fe20000000000 */
[----:B------:R-:W-:Y:S02]  /*6430*/  HADD2.F32 R40, -RZ, R49.H1_H1 ;  /* 0x30000031ff287230 */ /* 0x000fe40000004100 */
[C---:B------:R-:W-:Y:S01]  /*6440*/  FFMA R2, R41.reuse, R43, R2 ;  /* 0x0000002b29027223 */ /* 0x040fe20000000002 */
[C---:B------:R-:W-:Y:S01]  /*6450*/  FFMA R3, R41.reuse, R42, R3 ;  /* 0x0000002a29037223 */ /* 0x040fe20000000003 */
[--C-:B------:R-:W-:Y:S02]  /*6460*/  HADD2.F32 R43, -RZ, R50.reuse.H0_H0 ;  /* 0x20000032ff2b7230 */ /* 0x100fe40000004100 */
[----:B------:R-:W-:Y:S01]  /*6470*/  FMUL R4, R38, R8 ;  /* 0x0000000826047220 */ /* 0x000fe20000400000 */
[----:B------:R-:W-:Y:S01]  /*6480*/  HADD2.F32 R42, -RZ, R50.H1_H1 ;  /* 0x30000032ff2a7230 */ /* 0x000fe20000004100 */
[----:B------:R-:W-:Y:S01]  /*6490*/  F2FP.F16.F32.PACK_AB R52, R2, R0 ;  /* 0x000000000234723e */ /* 0x000fe200000000ff */
[C---:B------:R-:W-:Y:S01]  /*64a0*/  FFMA R7, R41.reuse, R40, R7 ;  /* 0x0000002829077223 */ /* 0x040fe20000000007 */
[----:B------:R-:W-:Y:S01]  /*64b0*/  FFMA R4, R41, R43, R4 ;  /* 0x0000002b29047223 */ /* 0x000fe20000000004 */
[C---:B------:R-:W-:Y:S01]  /*64c0*/  FMUL R5, R38.reuse, R9 ;  /* 0x0000000926057220 */ /* 0x040fe20000400000 */
[C---:B------:R-:W-:Y:S01]  /*64d0*/  FMUL R6, R38.reuse, R10 ;  /* 0x0000000a26067220 */ /* 0x040fe20000400000 */
[----:B------:R-:W-:Y:S01]  /*64e0*/  HADD2.F32 R40, -RZ, R51.H1_H1 ;  /* 0x30000033ff287230 */ /* 0x000fe20000004100 */
[----:B------:R-:W-:Y:S01]  /*64f0*/  F2FP.F16.F32.PACK_AB R53, R7, R3 ;  /* 0x000000030735723e */ /* 0x000fe200000000ff */
[C---:B------:R-:W-:Y:S01]  /*6500*/  FFMA R5, R41.reuse, R42, R5 ;  /* 0x0000002a29057223 */ /* 0x040fe20000000005 */
[----:B------:R-:W-:Y:S01]  /*6510*/  FFMA R6, R41, R45, R6 ;  /* 0x0000002d29067223 */ /* 0x000fe20000000006 */
[C---:B------:R-:W-:Y:S01]  /*6520*/  FMUL R11, R38.reuse, R11 ;  /* 0x0000000b260b7220 */ /* 0x040fe20000400000 */
[--C-:B------:R-:W-:Y:S02]  /*6530*/  HADD2.F32 R43, -RZ, R56.reuse.H0_H0 ;  /* 0x20000038ff2b7230 */ /* 0x100fe40000004100 */
[C---:B------:R-:W-:Y:S01]  /*6540*/  FMUL R8, R38.reuse, R12 ;  /* 0x0000000c26087220 */ /* 0x040fe20000400000 */
[----:B------:R-:W-:Y:S01]  /*6550*/  F2FP.F16.F32.PACK_AB R54, R5, R4 ;  /* 0x000000040536723e */ /* 0x000fe200000000ff */
[C---:B------:R-:W-:Y:S01]  /*6560*/  FFMA R11, R41.reuse, R40, R11 ;  /* 0x00000028290b7223 */ /* 0x040fe2000000000b */
[----:B------:R-:W-:Y:S02]  /*6570*/  HADD2.F32 R40, -RZ, R56.H1_H1 ;  /* 0x30000038ff287230 */ /* 0x000fe40000004100 */
[----:B------:R-:W-:Y:S01]  /*6580*/  FFMA R8, R41, R43, R8 ;  /* 0x0000002b29087223 */ /* 0x000fe20000000008 */
[C---:B------:R-:W-:Y:S01]  /*6590*/  FMUL R9, R38.reuse, R13 ;  /* 0x0000000d26097220 */ /* 0x040fe20000400000 */
[--C-:B------:R-:W-:Y:S01]  /*65a0*/  HADD2.F32 R45, -RZ, R57.reuse.H0_H0 ;  /* 0x20000039ff2d7230 */ /* 0x100fe20000004100 */
[----:B------:R-:W-:Y:S01]  /*65b0*/  F2FP.F16.F32.PACK_AB R55, R11, R6 ;  /* 0x000000060b37723e */ /* 0x000fe200000000ff */
[C---:B------:R-:W-:Y:S01]  /*65c0*/  FMUL R10, R38.reuse, R14 ;  /* 0x0000000e260a7220 */ /* 0x040fe20000400000 */
[----:B------:R-:W-:Y:S02]  /*65d0*/  HADD2.F32 R42, -RZ, R57.H1_H1 ;  /* 0x30000039ff2a7230 */ /* 0x000fe40000004100 */
[C---:B------:R-:W-:Y:S01]  /*65e0*/  FFMA R9, R41.reuse, R40, R9 ;  /* 0x0000002829097223 */ /* 0x040fe20000000009 */
[C---:B------:R-:W-:Y:S01]  /*65f0*/  FMUL R15, R38.reuse, R15 ;  /* 0x0000000f260f7220 */ /* 0x040fe20000400000 */
[----:B------:R1:W-:Y:S01]  /*6600*/  STSM.16.M88.4 [R97+0x400], R52 ;  /* 0x0004003461007844 */ /* 0x0003e20000000200 */
[----:B------:R-:W-:Y:S01]  /*6610*/  FFMA R10, R41, R45, R10 ;  /* 0x0000002d290a7223 */ /* 0x000fe2000000000a */
[--C-:B------:R-:W-:Y:S01]  /*6620*/  HADD2.F32 R40, -RZ, R58.reuse.H0_H0 ;  /* 0x2000003aff287230 */ /* 0x100fe20000004100 */
[----:B------:R-:W-:Y:S01]  /*6630*/  F2FP.F16.F32.PACK_AB R68, R9, R8 ;  /* 0x000000080944723e */ /* 0x000fe200000000ff */
[----:B------:R-:W-:Y:S01]  /*6640*/  FFMA R15, R41, R42, R15 ;  /* 0x0000002a290f7223 */ /* 0x000fe2000000000f */
[C---:B------:R-:W-:Y:S01]  /*6650*/  FMUL R12, R38.reuse, R16 ;  /* 0x00000010260c7220 */ /* 0x040fe20000400000 */
[----:B------:R-:W-:Y:S02]  /*6660*/  HADD2.F32 R42, -RZ, R58.H1_H1 ;  /* 0x3000003aff2a7230 */ /* 0x000fe40000004100 */
[C---:B------:R-:W-:Y:S01]  /*6670*/  FMUL R13, R38.reuse, R17 ;  /* 0x00000011260d7220 */ /* 0x040fe20000400000 */
[--C-:B------:R-:W-:Y:S01]  /*6680*/  HADD2.F32 R43, -RZ, R59.reuse.H0_H0 ;  /* 0x2000003bff2b7230 */ /* 0x100fe20000004100 */
[----:B------:R-:W-:Y:S01]  /*6690*/  F2FP.F16.F32.PACK_AB R69, R15, R10 ;  /* 0x0000000a0f45723e */ /* 0x000fe200000000ff */
[C---:B------:R-:W-:Y:S01]  /*66a0*/  FFMA R12, R41.reuse, R40, R12 ;  /* 0x00000028290c7223 */ /* 0x040fe2000000000c */
[----:B------:R-:W-:Y:S01]  /*66b0*/  FFMA R13, R41, R42, R13 ;  /* 0x0000002a290d7223 */ /* 0x000fe2000000000d */
[C---:B------:R-:W-:Y:S01]  /*66c0*/  FMUL R14, R38.reuse, R18 ;  /* 0x00000012260e7220 */ /* 0x040fe20000400000 */
[----:B------:R-:W-:Y:S02]  /*66d0*/  HADD2.F32 R40, -RZ, R59.H1_H1 ;  /* 0x3000003bff287230 */ /* 0x000fe40000004100 */
[C---:B------:R-:W-:Y:S01]  /*66e0*/  FMUL R19, R38.reuse, R19 ;  /* 0x0000001326137220 */ /* 0x040fe20000400000 */
[C---:B------:R-:W-:Y:S01]  /*66f0*/  FMUL R16, R38.reuse, R20 ;  /* 0x0000001426107220 */ /* 0x040fe20000400000 */
[----:B------:R-:W-:Y:S01]  /*6700*/  F2FP.F16.F32.PACK_AB R70, R13, R12 ;  /* 0x0000000c0d46723e */ /* 0x000fe200000000ff */
[C---:B------:R-:W-:Y:S01]  /*6710*/  FFMA R14, R41.reuse, R43, R14 ;  /* 0x0000002b290e7223 */ /* 0x040fe2000000000e */
[--C-:B------:R-:W-:Y:S02]  /*6720*/  HADD2.F32 R43, -RZ, R64.reuse.H0_H0 ;  /* 0x20000040ff2b7230 */ /* 0x100fe40000004100 */
[C---:B------:R-:W-:Y:S01]  /*6730*/  FFMA R19, R41.reuse, R40, R19 ;  /* 0x0000002829137223 */ /* 0x040fe20000000013 */
[----:B------:R-:W-:Y:S02]  /*6740*/  HADD2.F32 R42, -RZ, R64.H1_H1 ;  /* 0x30000040ff2a7230 */ /* 0x000fe40000004100 */
[C---:B------:R-:W-:Y:S01]  /*6750*/  FMUL R17, R38.reuse, R21 ;  /* 0x0000001526117220 */ /* 0x040fe20000400000 */
[--C-:B------:R-:W-:Y:S02]  /*6760*/  HADD2.F32 R45, -RZ, R65.reuse.H0_H0 ;  /* 0x20000041ff2d7230 */ /* 0x100fe40000004100 */
[----:B------:R-:W-:Y:S01]  /*6770*/  FFMA R16, R41, R43, R16 ;  /* 0x0000002b29107223 */ /* 0x000fe20000000010 */
[----:B------:R-:W-:Y:S01]  /*6780*/  F2FP.F16.F32.PACK_AB R71, R19, R14 ;  /* 0x0000000e1347723e */ /* 0x000fe200000000ff */
[----:B------:R-:W-:Y:S01]  /*6790*/  FFMA R17, R41, R42, R17 ;  /* 0x0000002a29117223 */ /* 0x000fe20000000011 */
[C---:B------:R-:W-:Y:S01]  /*67a0*/  FMUL R18, R38.reuse, R22 ;  /* 0x0000001626127220 */ /* 0x040fe20000400000 */
[----:B------:R-:W-:Y:S02]  /*67b0*/  HADD2.F32 R40, -RZ, R65.H1_H1 ;  /* 0x30000041ff287230 */ /* 0x000fe40000004100 */
[C---:B------:R-:W-:Y:S01]  /*67c0*/  FMUL R23, R38.reuse, R23 ;  /* 0x0000001726177220 */ /* 0x040fe20000400000 */
[----:B------:R1:W-:Y:S01]  /*67d0*/  STSM.16.M88.4 [R96+0x400], R68 ;  /* 0x0004004460007844 */ /* 0x0003e20000000200 */
[----:B------:R-:W-:Y:S01]  /*67e0*/  F2FP.F16.F32.PACK_AB R104, R17, R16 ;  /* 0x000000101168723e */ /* 0x000fe200000000ff */
[C---:B------:R-:W-:Y:S01]  /*67f0*/  FFMA R18, R41.reuse, R45, R18 ;  /* 0x0000002d29127223 */ /* 0x040fe20000000012 */
[----:B------:R-:W-:Y:S01]  /*6800*/  FFMA R23, R41, R40, R23 ;  /* 0x0000002829177223 */ /* 0x000fe20000000017 */
[--C-:B------:R-:W-:Y:S02]  /*6810*/  HADD2.F32 R43, -RZ, R66.reuse.H0_H0 ;  /* 0x20000042ff2b7230 */ /* 0x100fe40000004100 */
[C---:B------:R-:W-:Y:S01]  /*6820*/  FMUL R20, R38.reuse, R24 ;  /* 0x0000001826147220 */ /* 0x040fe20000400000 */
[----:B------:R-:W-:Y:S02]  /*6830*/  HADD2.F32 R40, -RZ, R66.H1_H1 ;  /* 0x30000042ff287230 */ /* 0x000fe40000004100 */
[C---:B------:R-:W-:Y:S01]  /*6840*/  FMUL R21, R38.reuse, R25 ;  /* 0x0000001926157220 */ /* 0x040fe20000400000 */
[--C-:B------:R-:W-:Y:S01]  /*6850*/  HADD2.F32 R45, -RZ, R67.reuse.H0_H0 ;  /* 0x20000043ff2d7230 */ /* 0x100fe20000004100 */
[----:B------:R-:W-:Y:S01]  /*6860*/  F2FP.F16.F32.PACK_AB R105, R23, R18 ;  /* 0x000000121769723e */ /* 0x000fe200000000ff */
[C---:B------:R-:W-:Y:S01]  /*6870*/  FFMA R20, R41.reuse, R43, R20 ;  /* 0x0000002b29147223 */ /* 0x040fe20000000014 */
[C---:B------:R-:W-:Y:S01]  /*6880*/  FFMA R21, R41.reuse, R40, R21 ;  /* 0x0000002829157223 */ /* 0x040fe20000000015 */
[C---:B------:R-:W-:Y:S01]  /*6890*/  FMUL R22, R38.reuse, R26 ;  /* 0x0000001a26167220 */ /* 0x040fe20000400000 */
[----:B------:R-:W-:Y:S02]  /*68a0*/  HADD2.F32 R42, -RZ, R67.H1_H1 ;  /* 0x30000043ff2a7230 */ /* 0x000fe40000004100 */
[C---:B------:R-:W-:Y:S01]  /*68b0*/  FMUL R27, R38.reuse, R27 ;  /* 0x0000001b261b7220 */ /* 0x040fe20000400000 */
[--C-:B------:R-:W-:Y:S02]  /*68c0*/  HADD2.F32 R40, -RZ, R72.reuse.H0_H0 ;  /* 0x20000048ff287230 */ /* 0x100fe40000004100 */
[C---:B------:R-:W-:Y:S01]  /*68d0*/  FFMA R22, R41.reuse, R45, R22 ;  /* 0x0000002d29167223 */ /* 0x040fe20000000016 */
[C---:B------:R-:W-:Y:S01]  /*68e0*/  FMUL R24, R38.reuse, R28 ;  /* 0x0000001c26187220 */ /* 0x040fe20000400000 */
[C---:B------:R-:W-:Y:S01]  /*68f0*/  FFMA R27, R41.reuse, R42, R27 ;  /* 0x0000002a291b7223 */ /* 0x040fe2000000001b */
[----:B------:R-:W-:Y:S02]  /*6900*/  HADD2.F32 R42, -RZ, R72.H1_H1 ;  /* 0x30000048ff2a7230 */ /* 0x000fe40000004100 */
[C---:B------:R-:W-:Y:S01]  /*6910*/  FMUL R25, R38.reuse, R29 ;  /* 0x0000001d26197220 */ /* 0x040fe20000400000 */
[--C-:B------:R-:W-:Y:S02]  /*6920*/  HADD2.F32 R43, -RZ, R73.reuse.H0_H0 ;  /* 0x20000049ff2b7230 */ /* 0x100fe40000004100 */
[C---:B------:R-:W-:Y:S01]  /*6930*/  FMUL R26, R38.reuse, R30 ;  /* 0x0000001e261a7220 */ /* 0x040fe20000400000 */
[C---:B------:R-:W-:Y:S01]  /*6940*/  FFMA R24, R41.reuse, R40, R24 ;  /* 0x0000002829187223 */ /* 0x040fe20000000018 */
[----:B------:R-:W-:Y:S02]  /*6950*/  HADD2.F32 R40, -RZ, R73.H1_H1 ;  /* 0x30000049ff287230 */ /* 0x000fe40000004100 */
[C---:B------:R-:W-:Y:S01]  /*6960*/  FFMA R25, R41.reuse, R42, R25 ;  /* 0x0000002a29197223 */ /* 0x040fe20000000019 */
[C---:B------:R-:W-:Y:S01]  /*6970*/  FMUL R31, R38.reuse, R31 ;  /* 0x0000001f261f7220 */ /* 0x040fe20000400000 */
[C---:B------:R-:W-:Y:S01]  /*6980*/  FFMA R26, R41.reuse, R43, R26 ;  /* 0x0000002b291a7223 */ /* 0x040fe2000000001a */
[--C-:B------:R-:W-:Y:S02]  /*6990*/  HADD2.F32 R43, -RZ, R74.reuse.H0_H0 ;  /* 0x2000004aff2b7230 */ /* 0x100fe40000004100 */
[C---:B------:R-:W-:Y:S01]  /*69a0*/  FMUL R28, R38.reuse, R32 ;  /* 0x00000020261c7220 */ /* 0x040fe20000400000 */
[----:B------:R-:W-:Y:S02]  /*69b0*/  HADD2.F32 R42, -RZ, R74.H1_H1 ;  /* 0x3000004aff2a7230 */ /* 0x000fe40000004100 */
[C---:B------:R-:W-:Y:S01]  /*69c0*/  FFMA R31, R41.reuse, R40, R31 ;  /* 0x00000028291f7223 */ /* 0x040fe2000000001f */
[C---:B------:R-:W-:Y:S01]  /*69d0*/  FMUL R29, R38.reuse, R33 ;  /* 0x00000021261d7220 */ /* 0x040fe20000400000 */
[--C-:B------:R-:W-:Y:S02]  /*69e0*/  HADD2.F32 R45, -RZ, R75.reuse.H0_H0 ;  /* 0x2000004bff2d7230 */ /* 0x100fe40000004100 */
[C---:B------:R-:W-:Y:S01]  /*69f0*/  FMUL R30, R38.reuse, R34 ;  /* 0x00000022261e7220 */ /* 0x040fe20000400000 */
[----:B------:R-:W-:Y:S02]  /*6a00*/  HADD2.F32 R40, -RZ, R75.H1_H1 ;  /* 0x3000004bff287230 */ /* 0x000fe40000004100 */
[----:B------:R-:W-:Y:S01]  /*6a10*/  FMUL R35, R38, R35 ;  /* 0x0000002326237220 */ /* 0x000fe20000400000 */
[C---:B------:R-:W-:Y:S01]  /*6a20*/  FFMA R28, R41.reuse, R43, R28 ;  /* 0x0000002b291c7223 */ /* 0x040fe2000000001c */
[C---:B------:R-:W-:Y:S01]  /*6a30*/  FFMA R29, R41.reuse, R42, R29 ;  /* 0x0000002a291d7223 */ /* 0x040fe2000000001d */
[C---:B------:R-:W-:Y:S01]  /*6a40*/  FFMA R30, R41.reuse, R45, R30 ;  /* 0x0000002d291e7223 */ /* 0x040fe2000000001e */
[----:B------:R-:W-:Y:S01]  /*6a50*/  FFMA R35, R41, R40, R35 ;  /* 0x0000002829237223 */ /* 0x000fe20000000023 */
[----:B------:R-:W-:Y:S02]  /*6a60*/  F2FP.F16.F32.PACK_AB R106, R21, R20 ;  /* 0x00000014156a723e */ /* 0x000fe400000000ff */
[----:B------:R-:W-:Y:S02]  /*6a70*/  F2FP.F16.F32.PACK_AB R107, R27, R22 ;  /* 0x000000161b6b723e */ /* 0x000fe400000000ff */
[----:B------:R-:W-:Y:S02]  /*6a80*/  F2FP.F16.F32.PACK_AB R108, R25, R24 ;  /* 0x00000018196c723e */ /* 0x000fe400000000ff */
[----:B------:R-:W-:Y:S01]  /*6a90*/  F2FP.F16.F32.PACK_AB R109, R31, R26 ;  /* 0x0000001a1f6d723e */ /* 0x000fe200000000ff */
[----:B------:R1:W-:Y:S01]  /*6aa0*/  STSM.16.M88.4 [R99], R104 ;  /* 0x0000006863007844 */ /* 0x0003e20000000200 */
[----:B------:R-:W-:Y:S02]  /*6ab0*/  F2FP.F16.F32.PACK_AB R110, R29, R28 ;  /* 0x0000001c1d6e723e */ /* 0x000fe400000000ff */
[----:B------:R-:W-:Y:S05]  /*6ac0*/  F2FP.F16.F32.PACK_AB R111, R35, R30 ;  /* 0x0000001e236f723e */ /* 0x000fea00000000ff */
[----:B------:R1:W-:Y:S01]  /*6ad0*/  STSM.16.M88.4 [R100], R108 ;  /* 0x0000006c64007844 */ /* 0x0003e20000000200 */
[----:B------:R-:W-:Y:S01]  /*6ae0*/  @!PT LDS RZ, [RZ] ;  /* 0x00000000fffff984 */ /* 0x000fe20000000800 */
[----:B------:R-:W-:Y:S01]  /*6af0*/  @!PT LDS RZ, [RZ] ;  /* 0x00000000fffff984 */ /* 0x000fe20000000800 */
[----:B------:R-:W-:Y:S01]  /*6b00*/  @!PT LDS RZ, [RZ] ;  /* 0x00000000fffff984 */ /* 0x000fe20000000800 */
[----:B------:R-:W-:Y:S01]  /*6b10*/  @!PT LDS RZ, [RZ] ;  /* 0x00000000fffff984 */ /* 0x000fe20000000800 */
[----:B------:R2:W-:Y:S07]  /*6b20*/  MEMBAR.ALL.CTA ;  /* 0x0000000000007992 */ /* 0x0005ee0000008000 */
[----:B--2---:R-:W2:Y:S02]  /*6b30*/  FENCE.VIEW.ASYNC.S ;  /* 0x00000000000073c6 */ /* 0x004ea40000000000 */
[----:B--2---:R-:W-:Y:S06]  /*6b40*/  BAR.SYNC.DEFER_BLOCKING 0x1, 0x80 ;  /* 0x0042000000007b1d */ /* 0x004fec0000010000 */
[----:B------:R-:W-:Y:S05]  /*6b50*/  @P0 BRA `(.L_x_105) ;  /* 0x0000000000280947 */ /* 0x000fea0003800000 */
[----:B------:R-:W2:Y:S01]  /*6b60*/  LDCU.64 UR6, c[0x0][0x348] ;  /* 0x00006900ff0677ac */ /* 0x000ea20008000a00 */
[----:B------:R-:W-:Y:S01]  /*6b70*/  UIADD3 UR4, UPT, UPT, UR44, 0x400, URZ ;  /* 0x000004002c047890 */ /* 0x000fe2000fffe0ff */
[----:B------:R-:W-:Y:S05]  /*6b80*/  UMOV UR51, UR36 ;  /* 0x0000002400337c82 */ /* 0x000fea0008000000 */
[----:B------:R-:W-:Y:S04]  /*6b90*/  MOV R86, UR4 ;  /* 0x0000000400567c02 */ /* 0x000fe80008000f00 */
[----:B------:R-:W-:Y:S01]  /*6ba0*/  R2UR UR48, R86 ;  /* 0x00000000563072ca */ /* 0x000fe200000e0000 */
[----:B--2---:R-:W-:Y:S04]  /*6bb0*/  UIADD3 UR4, UP0, UPT, UR6, 0x680, URZ ;  /* 0x0000068006047890 */ /* 0x004fe8000ff1e0ff */
[----:B------:R-:W-:Y:S09]  /*6bc0*/  UIADD3.X UR5, UPT, UPT, URZ, UR7, URZ, UP0, !UPT ;  /* 0x00000007ff057290 */ /* 0x000ff200087fe4ff */
[----:B------:R2:W-:Y:S01]  /*6bd0*/  UTMASTG.3D [UR48], [UR4] ;  /* 0x00000030040073b5 */ /* 0x0005e20008010000 */
[----:B------:R0:W-:Y:S01]  /*6be0*/  UTMACMDFLUSH ;  /* 0x00000000000079b7 */ /* 0x0001e20000000000 */
[----:B--2---:R-:W-:Y:S04]  /*6bf0*/  DEPBAR.LE SB0, 0x1 ;  /* 0x000080400000791a */ /* 0x004fe80000000000 */
.L_x_105:
[----:B------:R-:W-:Y:S05]  /*6c00*/  BSYNC.RECONVERGENT B0 ;  /* 0x0000000000007941 */ /* 0x000fea0003800200 */
.L_x_104:
[----:B------:R-:W-:Y:S01]  /*6c10*/  BAR.SYNC.DEFER_BLOCKING 0x1, 0x80 ;  /* 0x0042000000007b1d */ /* 0x000fe20000010000 */
[----:B------:R-:W-:Y:S01]  /*6c20*/  ISETP.NE.AND P1, PT, R95, RZ, PT ;  /* 0x000000ff5f00720c */ /* 0x000fe20003f25270 */
[----:B------:R-:W-:Y:S01]  /*6c30*/  UISETP.NE.AND UP0, UPT, UR47, URZ, UPT ;  /* 0x000000ff2f00728c */ /* 0x000fe2000bf05270 */
[----:B------:R-:W-:Y:S11]  /*6c40*/  LEA R3, R46, UR44, 0x3 ;  /* 0x0000002c2e037c11 */ /* 0x000ff6000f8e18ff */
[----:B------:R-:W-:Y:S01]  /*6c50*/  @P1 SHF.L.U32 R4, R91, 0x1f, RZ ;  /* 0x0000001f5b041819 */ /* 0x000fe200000006ff */
[----:B------:R-:W-:Y:S06]  /*6c60*/  BRA.U !UP0, `(.L_x_106) ;  /* 0x0000000108247547 */ /* 0x000fec000b800000 */
[----:B------:R-:W2:Y:S01]  /*6c70*/  S2R R0, SR_CgaCtaId ;  /* 0x0000000000007919 */ /* 0x000ea20000008800 */
[----:B------:R-:W-:Y:S01]  /*6c80*/  IMAD.U32 R2, RZ, RZ, UR46 ;  /* 0x0000002eff027e24 */ /* 0x000fe2000f8e00ff */
[----:B------:R-:W-:Y:S04]  /*6c90*/  UIADD3 UR4, UPT, UPT, UR46, 0x1, URZ ;  /* 0x000000012e047890 */ /* 0x000fe8000fffe0ff */
[----:B------:R-:W-:Y:S01]  /*6ca0*/  @P1 LEA R2, R2, UR44, 0x3 ;  /* 0x0000002c02021c11 */ /* 0x000fe2000f8e18ff */
[----:B------:R-:W-:Y:S04]  /*6cb0*/  UISETP.NE.AND UP0, UPT, UR4, 0x4, UPT ;  /* 0x000000040400788c */ /* 0x000fe8000bf05270 */
[----:B------:R-:W-:Y:S01]  /*6cc0*/  @P1 VIADD R5, R2, 0x50 ;  /* 0x0000005002051836 */ /* 0x000fe20000000000 */
[----:B------:R-:W-:Y:S04]  /*6cd0*/  USEL UR46, UR4, URZ, UP0 ;  /* 0x000000ff042e7287 */ /* 0x000fe80008000000 */
[----:B--2---:R-:W-:Y:S04]  /*6ce0*/  @P1 PRMT R0, R0, 0x654, R5 ;  /* 0x0000065400001816 */ /* 0x004fe80000000005 */
[----:B------:R2:W-:Y:S04]  /*6cf0*/  @P1 SYNCS.ARRIVE.TRANS64.RED.A1T0 RZ, [R0+URZ], RZ ;  /* 0x000000ff00ff19a7 */ /* 0x0005e800081004ff */
.L_x_106:
[----:B------:R-:W3:Y:S01]  /*6d00*/  @P1 SYNCS.PHASECHK.TRANS64.TRYWAIT P0, [R3+URZ+0x30], R4 ;  /* 0x00003004030015a7 */ /* 0x000ee200080011ff */
[----:B------:R-:W-:Y:S01]  /*6d10*/  BSSY B1, `(.L_x_107) ;  /* 0x0000017000017945 */ /* 0x000fe20003800000 */
[----:B---3--:R-:W-:Y:S03]  /*6d20*/  @P1 SEL R60, RZ, 0x1, !P0 ;  /* 0x00000001ff3c1807 */ /* 0x008fe60004000000 */
[----:B------:R-:W-:Y:S05]  /*6d30*/  @!P1 BRA `(.L_x_108) ;  /* 0x0000000000509947 */ /* 0x000fea0003800000 */
[----:B------:R-:W-:Y:S01]  /*6d40*/  ISETP.NE.AND P1, PT, R61, RZ, PT ;  /* 0x000000ff3d00720c */ /* 0x000fe20003f25270 */
[----:B------:R-:W-:Y:S01]  /*6d50*/  BSSY B0, `(.L_x_109) ;  /* 0x000000a000007945 */ /* 0x000fe20003800000 */
[----:B------:R-:W-:Y:S11]  /*6d60*/  ISETP.NE.AND P0, PT, R60, RZ, PT ;  /* 0x000000ff3c00720c */ /* 0x000ff60003f05270 */
[----:B------:R-:W-:Y:S04]  /*6d70*/  @P1 IMAD R4, R46, 0x2000, R47 ;  /* 0x000020002e041824 */ /* 0x000fe800078e022f */
[----:B------:R-:W-:Y:S04]  /*6d80*/  @P1 VIADD R7, R4, UR44 ;  /* 0x0000002c04071c36 */ /* 0x000fe80008000000 */
[----:B------:R-:W-:Y:S01]  /*6d90*/  @P1 IMAD.IADD R2, R92, 0x1, R7 ;  /* 0x000000015c021824 */ /* 0x000fe200078e0207 */
[----:B------:R-:W-:Y:S01]  /*6da0*/  @P1 IADD3 R5, PT, PT, R62, R7, RZ ;  /* 0x000000073e051210 */ /* 0x000fe20007ffe0ff */
[----:B------:R-:W-:Y:S06]  /*6db0*/  @P0 BRA `(.L_x_110) ;  /* 0x00000000000c0947 */ /* 0x000fec0003800000 */
[----:B--2---:R-:W-:Y:S04]  /*6dc0*/  SHF.L.U32 R0, R91, 0x1f, RZ ;  /* 0x0000001f5b007819 */ /* 0x004fe800000006ff */
[----:B------:R-:W2:Y:S02]  /*6dd0*/  SYNCS.PHASECHK.TRANS64.TRYWAIT P0, [R3+URZ+0x30], R0 ;  /* 0x00003000030075a7 */ /* 0x000ea400080011ff */
[----:B--2---:R-:W-:Y:S05]  /*6de0*/  @!P0 BRA `(.L_x_111) ;  /* 0x0000003000748947 */ /* 0x004fea0003800000 */
.L_x_110:
[----:B------:R-:W-:Y:S05]  /*6df0*/  BSYNC B0 ;  /* 0x0000000000007941 */ /* 0x000fea0003800000 */
.L_x_109:
[----:B------:R-:W-:Y:S02]  /*6e00*/  ISETP.NE.AND P0, PT, R61, RZ, PT ;  /* 0x000000ff3d00720c */ /* 0x000fe40003f05270 */
[----:B------:R-:W-:Y:S11]  /*6e10*/  IADD3 R46, PT, PT, R46, 0x1, RZ ;  /* 0x000000012e2e7810 */ /* 0x000ff60007ffe0ff */
[----:B--2---:R-:W-:Y:S01]  /*6e20*/  @P0 IMAD.IADD R0, R92, 0x1, R5 ;  /* 0x000000015c000824 */ /* 0x004fe200078e0205 */
[----:B------:R-:W-:Y:S05]  /*6e30*/  @P0 WARPSYNC.ALL ;  /* 0x0000000000000948 */ /* 0x000fea0003800000 */
[----:B------:R3:W4:Y:S04]  /*6e40*/  @P0 LDSM.16.M88.4 R48, [R4+UR44+0x400] ;  /* 0x0004002c0430083b */ /* 0x0007280008000200 */
[----:B------:R3:W2:Y:S04]  /*6e50*/  @P0 LDSM.16.M88.4 R56, [R2+0x400] ;  /* 0x000400000238083b */ /* 0x0006a80000000200 */
[----:B------:R3:W1:Y:S04]  /*6e60*/  @P0 LDSM.16.M88.4 R64, [R5+0x400] ;  /* 0x000400000540083b */ /* 0x0006680000000200 */
[----:B------:R3:W1:Y:S02]  /*6e70*/  @P0 LDSM.16.M88.4 R72, [R0+0x400] ;  /* 0x000400000048083b */ /* 0x0006640000000200 */
.L_x_108:
[----:B------:R-:W-:Y:S05]  /*6e80*/  BSYNC B1 ;  /* 0x0000000000017941 */ /* 0x000fea0003800000 */
.L_x_107:
[----:B------:R-:W-:Y:S05]  /*6e90*/  VIADD R3, R39, 0x40 ;  /* 0x0000004027037836 */ /* 0x000fea0000000000 */
[----:B------:R-:W-:Y:S04]  /*6ea0*/  SHF.R.U32.HI R3, RZ, 0x15, R3 ;  /* 0x00000015ff037819 */ /* 0x000fe80000011603 */
[----:B------:R-:W-:Y:S11]  /*6eb0*/  LOP3.LUT P0, RZ, R3, 0x3, R82, 0x48, !PT ;  /* 0x0000000303ff7812 */ /* 0x000ff60007804852 */
[----:B------:R-:W-:Y:S02]  /*6ec0*/  @!UPT UIADD3 URZ, UPT, UPT, URZ, URZ, URZ ;  /* 0x000000fffffff290 */ /* 0x000fe4000fffe0ff */
[----:B------:R-:W-:Y:S05]  /*6ed0*/  @!P0 BRA `(.L_x_112) ;  /* 0x0000000000408947 */ /* 0x000fea0003800000 */
[----:B------:R-:W5:Y:S01]  /*6ee0*/  LDCU.64 UR8, c[0x4][0x70] ;  /* 0x01000e00ff0877ac */ /* 0x000f620008000a00 */
[----:B------:R-:W-:Y:S01]  /*6ef0*/  MOV R3, 0x0 ;  /* 0x0000000000037802 */ /* 0x000fe20000000f00 */
[----:B------:R-:W-:Y:S02]  /*6f00*/  HFMA2 R12, -RZ, RZ, 0, 5.9604644775390625e-08 ;  /* 0x00000001ff0c7431 */ /* 0x000fe400000001ff */
[----:B------:R-:W-:Y:S02]  /*6f10*/  IMAD.MOV.U32 R8, RZ, RZ, 0x192 ;  /* 0x00000192ff087424 */ /* 0x000fe400078e00ff */
[----:B------:R-:W-:Y:S01]  /*6f20*/  IMAD.MOV.U32 R13, RZ, RZ, RZ ;  /* 0x000000ffff0d7224 */ /* 0x000fe200078e00ff */
[----:B------:R-:W2:Y:S01]  /*6f30*/  LDCU.64 UR6, c[0x4][0x78] ;  /* 0x01000f00ff0677ac */ /* 0x000ea20008000a00 */
[----:B---3--:R-:W3:Y:S01]  /*6f40*/  LDC.64 R2, c[0x4][R3] ;  /* 0x0100000003027b82 */ /* 0x008ee20000000a00 */
[----:B------:R-:W4:Y:S01]  /*6f50*/  LDCU.64 UR4, c[0x4][0x10] ;  /* 0x01000200ff0477ac */ /* 0x000f220008000a00 */
[----:B-----5:R-:W-:Y:S01]  /*6f60*/  MOV R5, UR9 ;  /* 0x0000000900057c02 */ /* 0x020fe20008000f00 */
[----:B------:R-:W-:Y:S01]  /*6f70*/  IMAD.U32 R4, RZ, RZ, UR8 ;  /* 0x00000008ff047e24 */ /* 0x000fe2000f8e00ff */
[----:B--2---:R-:W-:Y:S01]  /*6f80*/  MOV R7, UR7 ;  /* 0x0000000700077c02 */ /* 0x004fe20008000f00 */
[----:B------:R-:W-:Y:S01]  /*6f90*/  IMAD.U32 R6, RZ, RZ, UR6 ;  /* 0x00000006ff067e24 */ /* 0x000fe2000f8e00ff */
[----:B----4-:R-:W-:Y:S01]  /*6fa0*/  MOV R11, UR5 ;  /* 0x00000005000b7c02 */ /* 0x010fe20008000f00 */
[----:B------:R-:W-:Y:S02]  /*6fb0*/  IMAD.U32 R10, RZ, RZ, UR4 ;  /* 0x00000004ff0a7e24 */ /* 0x000fe4000f8e00ff */
[----:B------:R-:W-:Y:S07]  /*6fc0*/  LEPC R20, `(.L_x_112) ;  /* 0x000000001014794e */ /* 0x000fee0000000000 */
[----:B-1-3--:R-:W-:Y:S05]  /*6fd0*/  CALL.ABS.NOINC R2 ;  /* 0x0000000002007343 */ /* 0x00afea0003c00000 */
.L_x_112:
[----:B------:R-:W-:Y:S05]  /*6fe0*/  WARPSYNC.ALL ;  /* 0x0000000000007948 */ /* 0x000fea0003800000 */
[----:B------:R-:W-:Y:S01]  /*6ff0*/  R2UR UR4, R39 ;  /* 0x00000000270472ca */ /* 0x000fe200000e0000 */
[--C-:B----4-:R-:W-:Y:S01]  /*7000*/  HADD2.F32 R40, -RZ, R48.reuse.H0_H0 ;  /* 0x20000030ff287230 */ /* 0x110fe20000004100 */
[----:B------:R-:W4:Y:S01]  /*7010*/  S2R R101, SR_CgaCtaId ;  /* 0x0000000000657919 */ /* 0x000f220000008800 */
[----:B------:R-:W-:Y:S01]  /*7020*/  HADD2.F32 R43, -RZ, R48.H1_H1 ;  /* 0x30000030ff2b7230 */ /* 0x000fe20000004100 */
[----:B------:R-:W-:Y:S01]  /*7030*/  ISETP.NE.AND P6, PT, R95, RZ, PT ;  /* 0x000000ff5f00720c */ /* 0x000fe20003fc5270 */
[----:B------:R-:W-:Y:S01]  /*7040*/  HADD2.F32 R42, -RZ, R49.H1_H1 ;  /* 0x30000031ff2a7230 */ /* 0x000fe20000004100 */
[----:B------:R-:W-:Y:S01]  /*7050*/  ISETP.NE.AND P0, PT, R94, RZ, PT ;  /* 0x000000ff5e00720c */ /* 0x000fe20003f05270 */
[--C-:B------:R-:W-:Y:S01]  /*7060*/  HADD2.F32 R44, -RZ, R50.reuse.H1_H1 ;  /* 0x30000032ff2c7230 */ /* 0x100fe20000004100 */
[----:B------:R-:W-:Y:S01]  /*7070*/  MOV R63, UR46 ;  /* 0x0000002e003f7c02 */ /* 0x000fe20008000f00 */
[----:B--2---:R-:W-:Y:S01]  /*7080*/  HADD2.F32 R45, -RZ, R59.H0_H0 ;  /* 0x2000003bff2d7230 */ /* 0x004fe20000004100 */
[----:B------:R-:W-:Y:S03]  /*7090*/  BSSY.RECONVERGENT B0, `(.L_x_113) ;  /* 0x0000088000007945 */ /* 0x000fe60003800200 */
[----:B---3--:R-:W2:Y:S04]  /*70a0*/  LDTM.16dp256bit.x8 R4, tmem[UR4+0x40] ;  /* 0x00004004000479ee */ /* 0x008ea800081a0000 */
[----:B------:R-:W-:Y:S02]  /*70b0*/  @P6 LEA R63, R63, UR44, 0x3 ;  /* 0x0000002c3f3f6c11 */ /* 0x000fe4000f8e18ff */
[----:B-1----:R-:W-:Y:S02]  /*70c0*/  @P6 SHF.L.U32 R108, R91, 0x1f, RZ ;  /* 0x0000001f5b6c6819 */ /* 0x002fe400000006ff */
[----:B------:R-:W-:Y:S02]  /*70d0*/  @P6 IADD3 R102, PT, PT, R63, 0x50, RZ ;  /* 0x000000503f666810 */ /* 0x000fe40007ffe0ff */
[----:B------:R-:W-:Y:S01]  /*70e0*/  LEA R63, R46, UR44, 0x3 ;  /* 0x0000002c2e3f7c11 */ /* 0x000fe2000f8e18ff */
[C---:B--2---:R-:W-:Y:S01]  /*70f0*/  FMUL R0, R38.reuse, R4 ;  /* 0x0000000426007220 */ /* 0x044fe20000400000 */
[C---:B------:R-:W-:Y:S01]  /*7100*/  FMUL R2, R38.reuse, R5 ;  /* 0x0000000526027220 */ /* 0x040fe20000400000 */
[C---:B------:R-:W-:Y:S01]  /*7110*/  FMUL R3, R38.reuse, R6 ;  /* 0x0000000626037220 */ /* 0x040fe20000400000 */
[C---:B------:R-:W-:Y:S01]  /*7120*/  FMUL R7, R38.reuse, R7 ;  /* 0x0000000726077220 */ /* 0x040fe20000400000 */
[C---:B------:R-:W-:Y:S01]  /*7130*/  FFMA R0, R41.reuse, R40, R0 ;  /* 0x0000002829007223 */ /* 0x040fe20000000000 */
[----:B------:R-:W-:Y:S02]  /*7140*/  HADD2.F32 R40, -RZ, R49.H0_H0 ;  /* 0x20000031ff287230 */ /* 0x000fe40000004100 */
[C---:B------:R-:W-:Y:S01]  /*7150*/  FFMA R2, R41.reuse, R43, R2 ;  /* 0x0000002b29027223 */ /* 0x040fe20000000002 */
[C---:B------:R-:W-:Y:S01]  /*7160*/  FMUL R4, R38.reuse, R8 ;  /* 0x0000000826047220 */ /* 0x040fe20000400000 */
[--C-:B------:R-:W-:Y:S02]  /*7170*/  HADD2.F32 R43, -RZ, R51.reuse.H0_H0 ;  /* 0x20000033ff2b7230 */ /* 0x100fe40000004100 */
[----:B------:R-:W-:Y:S01]  /*7180*/  FMUL R5, R38, R9 ;  /* 0x0000000926057220 */ /* 0x000fe20000400000 */
[C---:B------:R-:W-:Y:S01]  /*7190*/  FFMA R3, R41.reuse, R40, R3 ;  /* 0x0000002829037223 */ /* 0x040fe20000000003 */
[----:B------:R-:W-:Y:S01]  /*71a0*/  HADD2.F32 R40, -RZ, R50.H0_H0 ;  /* 0x20000032ff287230 */ /* 0x000fe20000004100 */
[----:B------:R-:W-:Y:S01]  /*71b0*/  F2FP.F16.F32.PACK_AB R52, R2, R0 ;  /* 0x000000000234723e */ /* 0x000fe200000000ff */
[C---:B------:R-:W-:Y:S01]  /*71c0*/  FFMA R7, R41.reuse, R42, R7 ;  /* 0x0000002a29077223 */ /* 0x040fe20000000007 */
[----:B------:R-:W-:Y:S02]  /*71d0*/  HADD2.F32 R42, -RZ, R51.H1_H1 ;  /* 0x30000033ff2a7230 */ /* 0x000fe40000004100 */
[C---:B------:R-:W-:Y:S01]  /*71e0*/  FMUL R6, R38.reuse, R10 ;  /* 0x0000000a26067220 */ /* 0x040fe20000400000 */
[C---:B------:R-:W-:Y:S01]  /*71f0*/  FFMA R4, R41.reuse, R40, R4 ;  /* 0x0000002829047223 */ /* 0x040fe20000000004 */
[----:B------:R-:W-:Y:S01]  /*7200*/  FFMA R5, R41, R44, R5 ;  /* 0x0000002c29057223 */ /* 0x000fe20000000005 */
[----:B------:R-:W-:Y:S01]  /*7210*/  F2FP.F16.F32.PACK_AB R53, R7, R3 ;  /* 0x000000030735723e */ /* 0x000fe200000000ff */
[----:B------:R-:W-:Y:S01]  /*7220*/  FFMA R6, R41, R43, R6 ;  /* 0x0000002b29067223 */ /* 0x000fe20000000006 */
[C---:B------:R-:W-:Y:S01]  /*7230*/  FMUL R11, R38.reuse, R11 ;  /* 0x0000000b260b7220 */ /* 0x040fe20000400000 */
[--C-:B------:R-:W-:Y:S01]  /*7240*/  HADD2.F32 R40, -RZ, R56.reuse.H0_H0 ;  /* 0x20000038ff287230 */ /* 0x100fe20000004100 */
[----:B------:R-:W-:Y:S01]  /*7250*/  F2FP.F16.F32.PACK_AB R54, R5, R4 ;  /* 0x000000040536723e */ /* 0x000fe200000000ff */
[C---:B------:R-:W-:Y:S01]  /*7260*/  FMUL R8, R38.reuse, R12 ;  /* 0x0000000c26087220 */ /* 0x040fe20000400000 */
        /* <DEDUP_REMOVED lines=13> */
[--C-:B------:R-:W-:Y:S02]  /*7340*/  HADD2.F32 R43, -RZ, R58.reuse.H0_H0 ;  /* 0x2000003aff2b7230 */ /* 0x100fe40000004100 */
[----:B------:R-:W-:Y:S01]  /*7350*/  FFMA R15, R41, R40, R15 ;  /* 0x00000028290f7223 */ /* 0x000fe2000000000f */
[C---:B------:R-:W-:Y:S01]  /*7360*/  FMUL R12, R38.reuse, R16 ;  /* 0x00000010260c7220 */ /* 0x040fe20000400000 */
[----:B------:R-:W-:Y:S02]  /*7370*/  HADD2.F32 R42, -RZ, R58.H1_H1 ;  /* 0x3000003aff2a7230 */ /* 0x000fe40000004100 */
[C---:B------:R-:W-:Y:S01]  /*7380*/  FMUL R13, R38.reuse, R17 ;  /* 0x00000011260d7220 */ /* 0x040fe20000400000 */
[C---:B------:R-:W-:Y:S01]  /*7390*/  FMUL R14, R38.reuse, R18 ;  /* 0x00000012260e7220 */ /* 0x040fe20000400000 */
[----:B------:R-:W-:Y:S01]  /*73a0*/  F2FP.F16.F32.PACK_AB R69, R15, R10 ;  /* 0x0000000a0f45723e */ /* 0x000fe200000000ff */
[C---:B------:R-:W-:Y:S01]  /*73b0*/  FFMA R12, R41.reuse, R43, R12 ;  /* 0x0000002b290c7223 */ /* 0x040fe2000000000c */
[----:B------:R-:W-:Y:S02]  /*73c0*/  HADD2.F32 R40, -RZ, R59.H1_H1 ;  /* 0x3000003bff287230 */ /* 0x000fe40000004100 */
[C---:B------:R-:W-:Y:S01]  /*73d0*/  FFMA R13, R41.reuse, R42, R13 ;  /* 0x0000002a290d7223 */ /* 0x040fe2000000000d */
[----:B------:R-:W-:Y:S01]  /*73e0*/  FFMA R14, R41, R45, R14 ;  /* 0x0000002d290e7223 */ /* 0x000fe2000000000e */
[C---:B------:R-:W-:Y:S01]  /*73f0*/  FMUL R19, R38.reuse, R19 ;  /* 0x0000001326137220 */ /* 0x040fe20000400000 */
[--C-:B------:R-:W-:Y:S02]  /*7400*/  HADD2.F32 R43, -RZ, R64.reuse.H0_H0 ;  /* 0x20000040ff2b7230 */ /* 0x100fe40000004100 */
        /* <DEDUP_REMOVED lines=13> */
[--C-:B------:R-:W-:Y:S01]  /*74e0*/  HADD2.F32 R42, -RZ, R66.reuse.H0_H0 ;  /* 0x20000042ff2a7230 */ /* 0x100fe20000004100 */
[----:B------:R2:W-:Y:S01]  /*74f0*/  STSM.16.M88.4 [R96+0x2400], R68 ;  /* 0x0024004460007844 */ /* 0x0005e20000000200 */
[----:B-1----:R-:W-:Y:S01]  /*7500*/  F2FP.F16.F32.PACK_AB R52, R17, R16 ;  /* 0x000000101134723e */ /* 0x002fe200000000ff */
[----:B------:R-:W-:Y:S01]  /*7510*/  FFMA R23, R41, R40, R23 ;  /* 0x0000002829177223 */ /* 0x000fe20000000017 */
        /* <DEDUP_REMOVED lines=19> */
[C---:B------:R-:W-:Y:S01]  /*7650*/  FFMA R25, R41.reuse, R42, R25 ;  /* 0x0000002a29197223 */ /* 0x040fe20000000019 */
[----:B------:R-:W-:Y:S02]  /*7660*/  HADD2.F32 R40, -RZ, R73.H1_H1 ;  /* 0x30000049ff287230 */ /* 0x000fe40000004100 */
[C---:B------:R-:W-:Y:S01]  /*7670*/  FFMA R26, R41.reuse, R43, R26 ;  /* 0x0000002b291a7223 */ /* 0x040fe2000000001a */
[C---:B------:R-:W-:Y:S01]  /*7680*/  FMUL R31, R38.reuse, R31 ;  /* 0x0000001f261f7220 */ /* 0x040fe20000400000 */
[--C-:B------:R-:W-:Y:S02]  /*7690*/  HADD2.F32 R43, -RZ, R74.reuse.H0_H0 ;  /* 0x2000004aff2b7230 */ /* 0x100fe40000004100 */
[C---:B------:R-:W-:Y:S01]  /*76a0*/  FMUL R28, R38.reuse, R32 ;  /* 0x00000020261c7220 */ /* 0x040fe20000400000 */
[----:B------:R-:W-:Y:S02]  /*76b0*/  HADD2.F32 R42, -RZ, R74.H1_H1 ;  /* 0x3000004aff2a7230 */ /* 0x000fe40000004100 */
[C---:B------:R-:W-:Y:S01]  /*76c0*/  FMUL R29, R38.reuse, R33 ;  /* 0x00000021261d7220 */ /* 0x040fe20000400000 */
[--C-:B------:R-:W-:Y:S02]  /*76d0*/  HADD2.F32 R45, -RZ, R75.reuse.H0_H0 ;  /* 0x2000004bff2d7230 */ /* 0x100fe40000004100 */
[C---:B------:R-:W-:Y:S01]  /*76e0*/  FMUL R30, R38.reuse, R34 ;  /* 0x00000022261e7220 */ /* 0x040fe20000400000 */
[----:B------:R-:W-:Y:S02]  /*76f0*/  HADD2.F32 R44, -RZ, R75.H1_H1 ;  /* 0x3000004bff2c7230 */ /* 0x000fe40000004100 */
[C---:B------:R-:W-:Y:S01]  /*7700*/  FFMA R31, R41.reuse, R40, R31 ;  /* 0x00000028291f7223 */ /* 0x040fe2000000001f */
        /* <DEDUP_REMOVED lines=9> */
[----:B------:R2:W-:Y:S01]  /*77a0*/  STSM.16.M88.4 [R99+0x2000], R52 ;  /* 0x0020003463007844 */ /* 0x0005e20000000200 */
[----:B------:R-:W-:Y:S02]  /*77b0*/  F2FP.F16.F32.PACK_AB R106, R29, R28 ;  /* 0x0000001c1d6a723e */ /* 0x000fe400000000ff */
[----:B------:R-:W-:Y:S02]  /*77c0*/  F2FP.F16.F32.PACK_AB R107, R35, R30 ;  /* 0x0000001e236b723e */ /* 0x000fe400000000ff */
[----:B----4-:R-:W-:Y:S03]  /*77d0*/  @P6 PRMT R102, R101, 0x654, R102 ;  /* 0x0000065465666816 */ /* 0x010fe60000000066 */
[----:B------:R2:W-:Y:S01]  /*77e0*/  STSM.16.M88.4 [R100+0x2000], R104 ;  /* 0x0020006864007844 */ /* 0x0005e20000000200 */
[----:B------:R-:W-:Y:S01]  /*77f0*/  @!PT LDS RZ, [RZ] ;  /* 0x00000000fffff984 */ /* 0x000fe20000000800 */
[----:B------:R-:W-:Y:S01]  /*7800*/  @!PT LDS RZ, [RZ] ;  /* 0x00000000fffff984 */ /* 0x000fe20000000800 */
[----:B------:R-:W-:Y:S01]  /*7810*/  @!PT LDS RZ, [RZ] ;  /* 0x00000000fffff984 */ /* 0x000fe20000000800 */
[----:B------:R-:W-:Y:S01]  /*7820*/  @!PT LDS RZ, [RZ] ;  /* 0x00000000fffff984 */ /* 0x000fe20000000800 */
[----:B------:R1:W-:Y:S07]  /*7830*/  MEMBAR.ALL.CTA ;  /* 0x0000000000007992 */ /* 0x0003ee0000008000 */
[----:B-1----:R-:W1:Y:S02]  /*7840*/  FENCE.VIEW.ASYNC.S ;  /* 0x00000000000073c6 */ /* 0x002e640000000000 */
[----:B-1----:R-:W-:Y:S06]  /*7850*/  BAR.SYNC.DEFER_BLOCKING 0x1, 0x80 ;  /* 0x0042000000007b1d */ /* 0x002fec0000010000 */
[----:B------:R-:W-:Y:S05]  /*7860*/  @P0 BRA `(.L_x_114) ;  /* 0x0000000000280947 */ /* 0x000fea0003800000 */
[----:B------:R-:W1:Y:S01]  /*7870*/  LDCU.64 UR6, c[0x0][0x348] ;  /* 0x00006900ff0677ac */ /* 0x000e620008000a00 */
[----:B------:R-:W-:Y:S02]  /*7880*/  UIADD3 UR9, UPT, UPT, UR49, 0x40, URZ ;  /* 0x0000004031097890 */ /* 0x000fe4000fffe0ff */
[----:B------:R-:W-:Y:S01]  /*7890*/  UIADD3 UR8, UPT, UPT, UR44, 0x2400, URZ ;  /* 0x000024002c087890 */ /* 0x000fe2000fffe0ff */
[----:B------:R-:W-:Y:S01]  /*78a0*/  UMOV UR10, UR50 ;  /* 0x00000032000a7c82 */ /* 0x000fe20008000000 */
[----:B------:R-:W-:Y:S01]  /*78b0*/  UMOV UR11, UR36 ;  /* 0x00000024000b7c82 */ /* 0x000fe20008000000 */
[----:B-1----:R-:W-:Y:S04]  /*78c0*/  UIADD3 UR4, UP0, UPT, UR6, 0x680, URZ ;  /* 0x0000068006047890 */ /* 0x002fe8000ff1e0ff */
[----:B------:R-:W-:Y:S09]  /*78d0*/  UIADD3.X UR5, UPT, UPT, URZ, UR7, URZ, UP0, !UPT ;  /* 0x00000007ff057290 */ /* 0x000ff200087fe4ff */
[----:B------:R1:W-:Y:S01]  /*78e0*/  UTMASTG.3D [UR8], [UR4] ;  /* 0x00000008040073b5 */ /* 0x0003e20008010000 */
[----:B------:R0:W-:Y:S01]  /*78f0*/  UTMACMDFLUSH ;  /* 0x00000000000079b7 */ /* 0x0001e20000000000 */
[----:B-1----:R-:W-:Y:S04]  /*7900*/  DEPBAR.LE SB0, 0x1 ;  /* 0x000080400000791a */ /* 0x002fe80000000000 */
.L_x_114:
[----:B------:R-:W-:Y:S05]  /*7910*/  BSYNC.RECONVERGENT B0 ;  /* 0x0000000000007941 */ /* 0x000fea0003800200 */
.L_x_113:
[----:B------:R-:W-:Y:S01]  /*7920*/  BAR.SYNC.DEFER_BLOCKING 0x1, 0x80 ;  /* 0x0042000000007b1d */ /* 0x000fe20000010000 */
[----:B------:R-:W-:Y:S04]  /*7930*/  UIADD3 UR4, UPT, UPT, UR46, 0x1, URZ ;  /* 0x000000012e047890 */ /* 0x000fe8000fffe0ff */
[----:B------:R-:W-:Y:S04]  /*7940*/  UISETP.NE.AND UP0, UPT, UR4, 0x4, UPT ;  /* 0x000000040400788c */ /* 0x000fe8000bf05270 */
[----:B------:R-:W-:Y:S01]  /*7950*/  USEL UR45, UR4, URZ, UP0 ;  /* 0x000000ff042d7287 */ /* 0x000fe20008000000 */
[----:B------:R1:W-:Y:S01]  /*7960*/  @P6 SYNCS.ARRIVE.TRANS64.RED.A1T0 RZ, [R102+URZ], RZ ;  /* 0x000000ff66ff69a7 */ /* 0x0003e200081004ff */
[----:B------:R-:W-:Y:S01]  /*7970*/  BSSY B1, `(.L_x_115) ;  /* 0x0000018000017945 */ /* 0x000fe20003800000 */
[----:B------:R-:W3:Y:S02]  /*7980*/  @P6 SYNCS.PHASECHK.TRANS64.TRYWAIT P0, [R63+URZ+0x30], R108 ;  /* 0x0000306c3f0065a7 */ /* 0x000ee400080011ff */
[----:B---3--:R-:W-:Y:S01]  /*7990*/  @P6 SEL R60, RZ, 0x1, !P0 ;  /* 0x00000001ff3c6807 */ /* 0x008fe20004000000 */
[----:B-1----:R-:W-:Y:S06]  /*79a0*/  @!P6 BRA `(.L_x_116) ;  /* 0x000000000050e947 */ /* 0x002fec0003800000 */
        /* <DEDUP_REMOVED lines=8> */
[----:B------:R-:W-:Y:S04]  /*7a30*/  SHF.L.U32 R4, R91, 0x1f, RZ ;  /* 0x0000001f5b047819 */ /* 0x000fe800000006ff */
[----:B------:R-:W1:Y:S02]  /*7a40*/  SYNCS.PHASECHK.TRANS64.TRYWAIT P0, [R63+URZ+0x30], R4 ;  /* 0x000030043f0075a7 */ /* 0x000e6400080011ff */
[----:B-1----:R-:W-:Y:S05]  /*7a50*/  @!P0 BRA `(.L_x_119) ;  /* 0x00000024006c8947 */ /* 0x002fea0003800000 */
.L_x_118:
[----:B------:R-:W-:Y:S05]  /*7a60*/  BSYNC B0 ;  /* 0x0000000000007941 */ /* 0x000fea0003800000 */
.L_x_117:
[----:B------:R-:W-:Y:S02]  /*7a70*/  ISETP.NE.AND P0, PT, R61, RZ, PT ;  /* 0x000000ff3d00720c */ /* 0x000fe40003f05270 */
[----:B------:R-:W-:Y:S11]  /*7a80*/  IADD3 R46, PT, PT, R46, 0x1, RZ ;  /* 0x000000012e2e7810 */ /* 0x000ff60007ffe0ff */
[----:B-1----:R-:W-:Y:S01]  /*7a90*/  @P0 IMAD.IADD R4, R92, 0x1, R3 ;  /* 0x000000015c040824 */ /* 0x002fe200078e0203 */
[----:B------:R-:W-:Y:S05]  /*7aa0*/  @P0 WARPSYNC.ALL ;  /* 0x0000000000000948 */ /* 0x000fea0003800000 */
[----:B------:R1:W3:Y:S04]  /*7ab0*/  @P0 LDSM.16.M88.4 R48, [R2+UR44+0x400] ;  /* 0x0004002c0230083b */ /* 0x0002e80008000200 */
[----:B------:R1:W4:Y:S04]  /*7ac0*/  @P0 LDSM.16.M88.4 R56, [R0+0x400] ;  /* 0x000400000038083b */ /* 0x0003280000000200 */
[----:B------:R1:W1:Y:S04]  /*7ad0*/  @P0 LDSM.16.M88.4 R64, [R3+0x400] ;  /* 0x000400000340083b */ /* 0x0002680000000200 */
[----:B------:R1:W1:Y:S02]  /*7ae0*/  @P0 LDSM.16.M88.4 R72, [R4+0x400] ;  /* 0x000400000448083b */ /* 0x0002640000000200 */
.L_x_116:
[----:B------:R-:W-:Y:S05]  /*7af0*/  BSYNC B1 ;  /* 0x0000000000017941 */ /* 0x000fea0003800000 */
.L_x_115:
[----:B-1----:R-:W-:Y:S05]  /*7b00*/  VIADD R3, R39, 0x80 ;  /* 0x0000008027037836 */ /* 0x002fea0000000000 */
[----:B------:R-:W-:Y:S04]  /*7b10*/  SHF.R.U32.HI R3, RZ, 0x15, R3 ;  /* 0x00000015ff037819 */ /* 0x000fe80000011603 */
[----:B------:R-:W-:Y:S11]  /*7b20*/  LOP3.LUT P0, RZ, R3, 0x3, R82, 0x48, !PT ;  /* 0x0000000303ff7812 */ /* 0x000ff60007804852 */
[----:B------:R-:W-:Y:S02]  /*7b30*/  @!UPT UIADD3 URZ, UPT, UPT, URZ, URZ, URZ ;  /* 0x000000fffffff290 */ /* 0x000fe4000fffe0ff */
[----:B------:R-:W-:Y:S05]  /*7b40*/  @!P0 BRA `(.L_x_120) ;  /* 0x0000000000408947 */ /* 0x000fea0003800000 */
[----:B------:R-:W1:Y:S01]  /*7b50*/  LDCU.64 UR8, c[0x4][0x70] ;  /* 0x01000e00ff0877ac */ /* 0x000e620008000a00 */
[----:B------:R-:W-:Y:S01]  /*7b60*/  MOV R3, 0x0 ;  /* 0x0000000000037802 */ /* 0x000fe20000000f00 */
[----:B------:R-:W-:Y:S02]  /*7b70*/  HFMA2 R12, -RZ, RZ, 0, 5.9604644775390625e-08 ;  /* 0x00000001ff0c7431 */ /* 0x000fe400000001ff */
[----:B------:R-:W-:Y:S02]  /*7b80*/  IMAD.MOV.U32 R8, RZ, RZ, 0x192 ;  /* 0x00000192ff087424 */ /* 0x000fe400078e00ff */
[----:B------:R-:W-:Y:S01]  /*7b90*/  IMAD.MOV.U32 R13, RZ, RZ, RZ ;  /* 0x000000ffff0d7224 */ /* 0x000fe200078e00ff */
[----:B------:R-:W5:Y:S01]  /*7ba0*/  LDCU.64 UR6, c[0x4][0x78] ;  /* 0x01000f00ff0677ac */ /* 0x000f620008000a00 */
[----:B------:R-:W2:Y:S01]  /*7bb0*/  LDC.64 R2, c[0x4][R3] ;  /* 0x0100000003027b82 */ /* 0x000ea20000000a00 */
[----:B------:R-:W3:Y:S01]  /*7bc0*/  LDCU.64 UR4, c[0x4][0x10] ;  /* 0x01000200ff0477ac */ /* 0x000ee20008000a00 */
[----:B-1----:R-:W-:Y:S01]  /*7bd0*/  MOV R5, UR9 ;  /* 0x0000000900057c02 */ /* 0x002fe20008000f00 */
[----:B------:R-:W-:Y:S01]  /*7be0*/  IMAD.U32 R4, RZ, RZ, UR8 ;  /* 0x00000008ff047e24 */ /* 0x000fe2000f8e00ff */
[----:B-----5:R-:W-:Y:S01]  /*7bf0*/  MOV R7, UR7 ;  /* 0x0000000700077c02 */ /* 0x020fe20008000f00 */
[----:B------:R-:W-:Y:S01]  /*7c00*/  IMAD.U32 R6, RZ, RZ, UR6 ;  /* 0x00000006ff067e24 */ /* 0x000fe2000f8e00ff */
[----:B---3--:R-:W-:Y:S01]  /*7c10*/  MOV R11, UR5 ;  /* 0x00000005000b7c02 */ /* 0x008fe20008000f00 */
[----:B------:R-:W-:Y:S02]  /*7c20*/  IMAD.U32 R10, RZ, RZ, UR4 ;  /* 0x00000004ff0a7e24 */ /* 0x000fe4000f8e00ff */
[----:B------:R-:W-:Y:S07]  /*7c30*/  LEPC R20, `(.L_x_120) ;  /* 0x000000001014794e */ /* 0x000fee0000000000 */
[----:B--2-4-:R-:W-:Y:S05]  /*7c40*/  CALL.ABS.NOINC R2 ;  /* 0x0000000002007343 */ /* 0x014fea0003c00000 */
.L_x_120:
[----:B------:R-:W-:Y:S05]  /*7c50*/  WARPSYNC.ALL ;  /* 0x0000000000007948 */ /* 0x000fea0003800000 */
[----:B------:R-:W-:Y:S01]  /*7c60*/  R2UR UR4, R39 ;  /* 0x00000000270472ca */ /* 0x000fe200000e0000 */
[--C-:B---3--:R-:W-:Y:S01]  /*7c70*/  HADD2.F32 R40, -RZ, R48.reuse.H0_H0 ;  /* 0x20000030ff287230 */ /* 0x108fe20000004100 */
[----:B------:R-:W-:Y:S01]  /*7c80*/  ISETP.NE.AND P6, PT, R95, RZ, PT ;  /* 0x000000ff5f00720c */ /* 0x000fe20003fc5270 */
[----:B------:R-:W-:Y:S01]  /*7c90*/  HADD2.F32 R43, -RZ, R48.H1_H1 ;  /* 0x30000030ff2b7230 */ /* 0x000fe20000004100 */
[----:B------:R-:W-:Y:S01]  /*7ca0*/  ISETP.NE.AND P0, PT, R94, RZ, PT ;  /* 0x000000ff5e00720c */ /* 0x000fe20003f05270 */
[----:B------:R-:W-:Y:S01]  /*7cb0*/  HADD2.F32 R42, -RZ, R49.H0_H0 ;  /* 0x20000031ff2a7230 */ /* 0x000fe20000004100 */
[----:B------:R-:W-:Y:S01]  /*7cc0*/  MOV R63, UR45 ;  /* 0x0000002d003f7c02 */ /* 0x000fe20008000f00 */
[--C-:B------:R-:W-:Y:S01]  /*7cd0*/  HADD2.F32 R45, -RZ, R51.reuse.H0_H0 ;  /* 0x20000033ff2d7230 */ /* 0x100fe20000004100 */
[----:B------:R-:W-:Y:S01]  /*7ce0*/  BSSY.RECONVERGENT B0, `(.L_x_121) ;  /* 0x0000089000007945 */ /* 0x000fe20003800200 */
[----:B------:R-:W-:Y:S01]  /*7cf0*/  HADD2.F32 R44, -RZ, R51.H1_H1 ;  /* 0x30000033ff2c7230 */ /* 0x000fe20000004100 */
[----:B------:R-:W-:Y:S03]  /*7d00*/  LEA R108, R46, UR44, 0x3 ;  /* 0x0000002c2e6c7c11 */ /* 0x000fe6000f8e18ff */
[----:B------:R-:W1:Y:S02]  /*7d10*/  LDTM.16dp256bit.x8 R4, tmem[UR4+0x80] ;  /* 0x00008004000479ee */ /* 0x000e6400081a0000 */
[----:B------:R-:W-:Y:S04]  /*7d20*/  @P6 LEA R63, R63, UR44, 0x3 ;  /* 0x0000002c3f3f6c11 */ /* 0x000fe8000f8e18ff */
[----:B------:R-:W-:Y:S02]  /*7d30*/  @P6 IADD3 R102, PT, PT, R63, 0x50, RZ ;  /* 0x000000503f666810 */ /* 0x000fe40007ffe0ff */
[----:B------:R-:W-:Y:S02]  /*7d40*/  @P6 SHF.L.U32 R63, R91, 0x1f, RZ ;  /* 0x0000001f5b3f6819 */ /* 0x000fe400000006ff */
[----:B------:R-:W-:Y:S01]  /*7d50*/  @P6 PRMT R102, R101, 0x654, R102 ;  /* 0x0000065465666816 */ /* 0x000fe20000000066 */
[C---:B-1----:R-:W-:Y:S01]  /*7d60*/  FMUL R0, R38.reuse, R4 ;  /* 0x0000000426007220 */ /* 0x042fe20000400000 */
[C---:B------:R-:W-:Y:S01]  /*7d70*/  FMUL R2, R38.reuse, R5 ;  /* 0x0000000526027220 */ /* 0x040fe20000400000 */
[C---:B------:R-:W-:Y:S01]  /*7d80*/  FMUL R3, R38.reuse, R6 ;  /* 0x0000000626037220 */ /* 0x040fe20000400000 */
        /* <DEDUP_REMOVED lines=8> */
[----:B--2---:R-:W-:Y:S01]  /*7e10*/  F2FP.F16.F32.PACK_AB R68, R2, R0 ;  /* 0x000000000244723e */ /* 0x004fe200000000ff */
[C---:B------:R-:W-:Y:S01]  /*7e20*/  FFMA R7, R41.reuse, R40, R7 ;  /* 0x0000002829077223 */ /* 0x040fe20000000007 */
[----:B------:R-:W-:Y:S01]  /*7e30*/  FFMA R4, R41, R43, R4 ;  /* 0x0000002b29047223 */ /* 0x000fe20000000004 */
[C---:B------:R-:W-:Y:S01]  /*7e40*/  FMUL R5, R38.reuse, R9 ;  /* 0x0000000926057220 */ /* 0x040fe20000400000 */
[C---:B------:R-:W-:Y:S01]  /*7e50*/  FMUL R6, R38.reuse, R10 ;  /* 0x0000000a26067220 */ /* 0x040fe20000400000 */
[C---:B------:R-:W-:Y:S01]  /*7e60*/  FMUL R11, R38.reuse, R11 ;  /* 0x0000000b260b7220 */ /* 0x040fe20000400000 */
[--C-:B----4-:R-:W-:Y:S01]  /*7e70*/  HADD2.F32 R40, -RZ, R56.reuse.H0_H0 ;  /* 0x20000038ff287230 */ /* 0x110fe20000004100 */
[----:B------:R-:W-:Y:S01]  /*7e80*/  F2FP.F16.F32.PACK_AB R69, R7, R3 ;  /* 0x000000030745723e */ /* 0x000fe200000000ff */
[C---:B------:R-:W-:Y:S01]  /*7e90*/  FFMA R5, R41.reuse, R42, R5 ;  /* 0x0000002a29057223 */ /* 0x040fe20000000005 */
[C---:B------:R-:W-:Y:S01]  /*7ea0*/  FFMA R6, R41.reuse, R45, R6 ;  /* 0x0000002d29067223 */ /* 0x040fe20000000006 */
[----:B------:R-:W-:Y:S01]  /*7eb0*/  FFMA R11, R41, R44, R11 ;  /* 0x0000002c290b7223 */ /* 0x000fe2000000000b */
[C---:B------:R-:W-:Y:S01]  /*7ec0*/  FMUL R8, R38.reuse, R12 ;  /* 0x0000000c26087220 */ /* 0x040fe20000400000 */
[----:B------:R-:W-:Y:S01]  /*7ed0*/  HADD2.F32 R42, -RZ, R56.H1_H1 ;  /* 0x30000038ff2a7230 */ /* 0x000fe20000004100 */
[----:B------:R-:W-:Y:S01]  /*7ee0*/  F2FP.F16.F32.PACK_AB R70, R5, R4 ;  /* 0x000000040546723e */ /* 0x000fe200000000ff */
[C---:B------:R-:W-:Y:S01]  /*7ef0*/  FMUL R9, R38.reuse, R13 ;  /* 0x0000000d26097220 */ /* 0x040fe20000400000 */
[----:B------:R-:W-:Y:S01]  /*7f00*/  F2FP.F16.F32.PACK_AB R71, R11, R6 ;  /* 0x000000060b47723e */ /* 0x000fe200000000ff */
[C---:B------:R-:W-:Y:S01]  /*7f10*/  FFMA R8, R41.reuse, R40, R8 ;  /* 0x0000002829087223 */ /* 0x040fe20000000008 */
[--C-:B------:R-:W-:Y:S02]  /*7f20*/  HADD2.F32 R43, -RZ, R57.reuse.H0_H0 ;  /* 0x20000039ff2b7230 */ /* 0x100fe40000004100 */
[----:B------:R-:W-:Y:S01]  /*7f30*/  FFMA R9, R41, R42, R9 ;  /* 0x0000002a29097223 */ /* 0x000fe20000000009 */
[C---:B------:R-:W-:Y:S01]  /*7f40*/  FMUL R10, R38.reuse, R14 ;  /* 0x0000000e260a7220 */ /* 0x040fe20000400000 */
[----:B------:R-:W-:Y:S01]  /*7f50*/  HADD2.F32 R40, -RZ, R57.H1_H1 ;  /* 0x30000039ff287230 */ /* 0x000fe20000004100 */
[----:B------:R1:W-:Y:S01]  /*7f60*/  STSM.16.M88.4 [R97+0x4400], R68 ;  /* 0x0044004461007844 */ /* 0x0003e20000000200 */
[C---:B------:R-:W-:Y:S01]  /*7f70*/  FMUL R15, R38.reuse, R15 ;  /* 0x0000000f260f7220 */ /* 0x040fe20000400000 */
[----:B------:R-:W-:Y:S01]  /*7f80*/  F2FP.F16.F32.PACK_AB R52, R9, R8 ;  /* 0x000000080934723e */ /* 0x000fe200000000ff */
[C---:B------:R-:W-:Y:S01]  /*7f90*/  FFMA R10, R41.reuse, R43, R10 ;  /* 0x0000002b290a7223 */ /* 0x040fe2000000000a */
[--C-:B------:R-:W-:Y:S02]  /*7fa0*/  HADD2.F32 R42, -RZ, R58.reuse.H0_H0 ;  /* 0x2000003aff2a7230 */ /* 0x100fe40000004100 */
        /* <DEDUP_REMOVED lines=26> */
[----:B-1----:R-:W-:Y:S01]  /*8150*/  F2FP.F16.F32.PACK_AB R68, R17, R16 ;  /* 0x000000101144723e */ /* 0x002fe200000000ff */
        /* <DEDUP_REMOVED lines=45> */
[----:B------:R-:W-:Y:S05]  /*8430*/  F2FP.F16.F32.PACK_AB R107, R35, R30 ;  /* 0x0000001e236b723e */ /* 0x000fea00000000ff */
        /* <DEDUP_REMOVED lines=19> */
.L_x_122:
[----:B------:R-:W-:Y:S05]  /*8570*/  BSYNC.RECONVERGENT B0 ;  /* 0x0000000000007941 */ /* 0x000fea0003800200 */
.L_x_121:
        /* <DEDUP_REMOVED lines=20> */
.L_x_126:
[----:B------:R-:W-:Y:S05]  /*86c0*/  BSYNC B0 ;  /* 0x0000000000007941 */ /* 0x000fea0003800000 */
.L_x_125:
[----:B------:R-:W-:Y:S11]  /*86d0*/  ISETP.NE.AND P0, PT, R61, RZ, PT ;  /* 0x000000ff3d00720c */ /* 0x000ff60003f05270 */
[----:B------:R-:W-:Y:S02]  /*86e0*/  @!UPT UIADD3 URZ, UPT, UPT, URZ, URZ, URZ ;  /* 0x000000fffffff290 */ /* 0x000fe4000fffe0ff */
[----:B------:R-:W-:Y:S01]  /*86f0*/  @P0 IADD3 R2, PT, PT, R92, R5, RZ ;  /* 0x000000055c020210 */ /* 0x000fe20007ffe0ff */
[----:B------:R-:W-:Y:S05]  /*8700*/  @P0 WARPSYNC.ALL ;  /* 0x0000000000000948 */ /* 0x000fea0003800000 */
[----:B------:R3:W4:Y:S04]  /*8710*/  @P0 LDSM.16.M88.4 R48, [R46+UR44+0x400] ;  /* 0x0004002c2e30083b */ /* 0x0007280008000200 */
[----:B------:R3:W1:Y:S04]  /*8720*/  @P0 LDSM.16.M88.4 R56, [R0+0x400] ;  /* 0x000400000038083b */ /* 0x0006680000000200 */
[----:B------:R3:W1:Y:S04]  /*8730*/  @P0 LDSM.16.M88.4 R64, [R5+0x400] ;  /* 0x000400000540083b */ /* 0x0006680000000200 */
[----:B------:R3:W1:Y:S02]  /*8740*/  @P0 LDSM.16.M88.4 R72, [R2+0x400] ;  /* 0x000400000248083b */ /* 0x0006640000000200 */
.L_x_124:
[----:B------:R-:W-:Y:S05]  /*8750*/  BSYNC B1 ;  /* 0x0000000000017941 */ /* 0x000fea0003800000 */
.L_x_123:
        /* <DEDUP_REMOVED lines=11> */
[----:B---3--:R-:W3:Y:S01]  /*8810*/  LDC.64 R2, c[0x4][R3] ;  /* 0x0100000003027b82 */ /* 0x008ee20000000a00 */
[----:B------:R-:W2:Y:S01]  /*8820*/  LDCU.64 UR4, c[0x4][0x10] ;  /* 0x01000200ff0477ac */ /* 0x000ea20008000a00 */
[----:B-1----:R-:W-:Y:S01]  /*8830*/  MOV R5, UR9 ;  /* 0x0000000900057c02 */ /* 0x002fe20008000f00 */
[----:B------:R-:W-:Y:S01]  /*8840*/  IMAD.U32 R4, RZ, RZ, UR8 ;  /* 0x00000008ff047e24 */ /* 0x000fe2000f8e00ff */
[----:B-----5:R-:W-:Y:S01]  /*8850*/  MOV R7, UR7 ;  /* 0x0000000700077c02 */ /* 0x020fe20008000f00 */
[----:B------:R-:W-:Y:S01]  /*8860*/  IMAD.U32 R6, RZ, RZ, UR6 ;  /* 0x00000006ff067e24 */ /* 0x000fe2000f8e00ff */
[----:B--2---:R-:W-:Y:S01]  /*8870*/  MOV R11, UR5 ;  /* 0x00000005000b7c02 */ /* 0x004fe20008000f00 */
[----:B------:R-:W-:Y:S02]  /*8880*/  IMAD.U32 R10, RZ, RZ, UR4 ;  /* 0x00000004ff0a7e24 */ /* 0x000fe4000f8e00ff */
[----:B------:R-:W-:Y:S07]  /*8890*/  LEPC R20, `(.L_x_128) ;  /* 0x000000001014794e */ /* 0x000fee0000000000 */
[----:B---34-:R-:W-:Y:S05]  /*88a0*/  CALL.ABS.NOINC R2 ;  /* 0x0000000002007343 */ /* 0x018fea0003c00000 */
.L_x_128:
[----:B------:R-:W-:Y:S01]  /*88b0*/  ISETP.NE.AND P0, PT, R94, RZ, PT ;  /* 0x000000ff5e00720c */ /* 0x000fe20003f05270 */
[----:B------:R-:W-:Y:S05]  /*88c0*/  WARPSYNC.ALL ;  /* 0x0000000000007948 */ /* 0x000fea0003800000 */
[----:B------:R-:W-:Y:S01]  /*88d0*/  R2UR UR4, R39 ;  /* 0x00000000270472ca */ /* 0x000fe200000e0000 */
[--C-:B----4-:R-:W-:Y:S01]  /*88e0*/  HADD2.F32 R40, -RZ, R48.reuse.H0_H0 ;  /* 0x20000030ff287230 */ /* 0x110fe20000004100 */
[----:B------:R-:W1:Y:S01]  /*88f0*/  S2UR UR6, SR_CgaCtaId ;  /* 0x00000000000679c3 */ /* 0x000e620000008800 */
[----:B------:R-:W-:Y:S01]  /*8900*/  HADD2.F32 R42, -RZ, R48.H1_H1 ;  /* 0x30000030ff2a7230 */ /* 0x000fe20000004100 */
[----:B------:R-:W-:Y:S01]  /*8910*/  R2UR UR5, R98 ;  /* 0x00000000620572ca */ /* 0x000fe200000e0000 */
[--C-:B------:R-:W-:Y:S01]  /*8920*/  HADD2.F32 R43, -RZ, R49.reuse.H0_H0 ;  /* 0x20000031ff2b7230 */ /* 0x100fe20000004100 */
[----:B------:R-:W-:Y:S01]  /*8930*/  BSSY.RECONVERGENT B0, `(.L_x_129) ;  /* 0x0000089000007945 */ /* 0x000fe20003800200 */
[----:B------:R-:W-:Y:S02]  /*8940*/  HADD2.F32 R44, -RZ, R49.H1_H1 ;  /* 0x30000031ff2c7230 */ /* 0x000fe40000004100 */
[--C-:B------:R-:W-:Y:S02]  /*8950*/  HADD2.F32 R45, -RZ, R50.reuse.H0_H0 ;  /* 0x20000032ff2d7230 */ /* 0x100fe40000004100 */
[----:B---3--:R-:W-:Y:S02]  /*8960*/  HADD2.F32 R46, -RZ, R50.H1_H1 ;  /* 0x30000032ff2e7230 */ /* 0x008fe40000004100 */
[----:B------:R-:W3:Y:S01]  /*8970*/  LDTM.16dp256bit.x8 R4, tmem[UR4+0xc0] ;  /* 0x0000c004000479ee */ /* 0x000ee200081a0000 */
[----:B------:R-:W-:Y:S01]  /*8980*/  NOP ;  /* 0x0000000000007918 */ /* 0x000fe20000000000 */
[--C-:B------:R-:W-:Y:S02]  /*8990*/  HADD2.F32 R47, -RZ, R51.reuse.H0_H0 ;  /* 0x20000033ff2f7230 */ /* 0x100fe40000004100 */
[----:B------:R-:W-:Y:S01]  /*89a0*/  UIADD3 UR4, UPT, UPT, UR5, 0xc0, URZ ;  /* 0x000000c005047890 */ /* 0x000fe2000fffe0ff */
[----:B------:R-:W-:Y:S02]  /*89b0*/  HADD2.F32 R49, -RZ, R51.H1_H1 ;  /* 0x30000033ff317230 */ /* 0x000fe40000004100 */
[--C-:B------:R-:W-:Y:S02]  /*89c0*/  HADD2.F32 R48, -RZ, R56.reuse.H0_H0 ;  /* 0x20000038ff307230 */ /* 0x100fe40000004100 */
[----:B------:R-:W-:Y:S02]  /*89d0*/  HADD2.F32 R51, -RZ, R56.H1_H1 ;  /* 0x30000038ff337230 */ /* 0x000fe40000004100 */
[--C-:B------:R-:W-:Y:S02]  /*89e0*/  HADD2.F32 R50, -RZ, R57.reuse.H0_H0 ;  /* 0x20000039ff327230 */ /* 0x100fe40000004100 */
[----:B--2---:R-:W-:Y:S02]  /*89f0*/  HADD2.F32 R52, -RZ, R57.H1_H1 ;  /* 0x30000039ff347230 */ /* 0x004fe40000004100 */
[--C-:B------:R-:W-:Y:S02]  /*8a00*/  HADD2.F32 R53, -RZ, R58.reuse.H0_H0 ;  /* 0x2000003aff357230 */ /* 0x100fe40000004100 */
[----:B------:R-:W-:Y:S02]  /*8a10*/  HADD2.F32 R54, -RZ, R58.H1_H1 ;  /* 0x3000003aff367230 */ /* 0x000fe40000004100 */
[--C-:B------:R-:W-:Y:S02]  /*8a20*/  HADD2.F32 R55, -RZ, R59.reuse.H0_H0 ;  /* 0x2000003bff377230 */ /* 0x100fe40000004100 */
[----:B------:R-:W-:Y:S02]  /*8a30*/  HADD2.F32 R56, -RZ, R59.H1_H1 ;  /* 0x3000003bff387230 */ /* 0x000fe40000004100 */
[--C-:B------:R-:W-:Y:S01]  /*8a40*/  HADD2.F32 R57, -RZ, R64.reuse.H0_H0 ;  /* 0x20000040ff397230 */ /* 0x100fe20000004100 */
[----:B-1----:R-:W-:Y:S01]  /*8a50*/  UPRMT UR4, UR6, 0x654, UR4 ;  /* 0x0000065406047896 */ /* 0x002fe20008000004 */
[C---:B---3--:R-:W-:Y:S01]  /*8a60*/  FMUL R4, R38.reuse, R4 ;  /* 0x0000000426047220 */ /* 0x048fe20000400000 */
[C---:B------:R-:W-:Y:S01]  /*8a70*/  FMUL R5, R38.reuse, R5 ;  /* 0x0000000526057220 */ /* 0x040fe20000400000 */
[C---:B------:R-:W-:Y:S01]  /*8a80*/  FMUL R6, R38.reuse, R6 ;  /* 0x0000000626067220 */ /* 0x040fe20000400000 */
[C---:B------:R-:W-:Y:S01]  /*8a90*/  FMUL R7, R38.reuse, R7 ;  /* 0x0000000726077220 */ /* 0x040fe20000400000 */
[C---:B------:R-:W-:Y:S01]  /*8aa0*/  FFMA R4, R41.reuse, R40, R4 ;  /* 0x0000002829047223 */ /* 0x040fe20000000004 */
[C---:B------:R-:W-:Y:S01]  /*8ab0*/  FFMA R5, R41.reuse, R42, R5 ;  /* 0x0000002a29057223 */ /* 0x040fe20000000005 */
[C---:B------:R-:W-:Y:S01]  /*8ac0*/  FFMA R6, R41.reuse, R43, R6 ;  /* 0x0000002b29067223 */ /* 0x040fe20000000006 */
[----:B------:R-:W-:Y:S01]  /*8ad0*/  FFMA R7, R41, R44, R7 ;  /* 0x0000002c29077223 */ /* 0x000fe20000000007 */
[----:B------:R-:W-:Y:S01]  /*8ae0*/  SYNCS.ARRIVE.TRANS64.RED.A1T0 RZ, [UR4], RZ ;  /* 0x000000ffffff79a7 */ /* 0x000fe20008100404 */
[C---:B------:R-:W-:Y:S01]  /*8af0*/  FMUL R8, R38.reuse, R8 ;  /* 0x0000000826087220 */ /* 0x040fe20000400000 */
[----:B------:R-:W-:Y:S01]  /*8b00*/  F2FP.F16.F32.PACK_AB R104, R5, R4 ;  /* 0x000000040568723e */ /* 0x000fe200000000ff */
[C---:B------:R-:W-:Y:S01]  /*8b10*/  FMUL R9, R38.reuse, R9 ;  /* 0x0000000926097220 */ /* 0x040fe20000400000 */
[----:B------:R-:W-:Y:S01]  /*8b20*/  F2FP.F16.F32.PACK_AB R105, R7, R6 ;  /* 0x000000060769723e */ /* 0x000fe200000000ff */
[C---:B------:R-:W-:Y:S01]  /*8b30*/  FFMA R8, R41.reuse, R45, R8 ;  /* 0x0000002d29087223 */ /* 0x040fe20000000008 */
[C---:B------:R-:W-:Y:S01]  /*8b40*/  FMUL R0, R38.reuse, R10 ;  /* 0x0000000a26007220 */ /* 0x040fe20000400000 */
[C---:B------:R-:W-:Y:S01]  /*8b50*/  FFMA R9, R41.reuse, R46, R9 ;  /* 0x0000002e29097223 */ /* 0x040fe20000000009 */
[C---:B------:R-:W-:Y:S01]  /*8b60*/  FMUL R2, R38.reuse, R11 ;  /* 0x0000000b26027220 */ /* 0x040fe20000400000 */
[C---:B------:R-:W-:Y:S01]  /*8b70*/  FMUL R3, R38.reuse, R12 ;  /* 0x0000000c26037220 */ /* 0x040fe20000400000 */
[----:B------:R-:W-:Y:S01]  /*8b80*/  FFMA R0, R41, R47, R0 ;  /* 0x0000002f29007223 */ /* 0x000fe20000000000 */
[C---:B------:R-:W-:Y:S01]  /*8b90*/  FMUL R10, R38.reuse, R13 ;  /* 0x0000000d260a7220 */ /* 0x040fe20000400000 */
[----:B------:R-:W-:Y:S01]  /*8ba0*/  F2FP.F16.F32.PACK_AB R106, R9, R8 ;  /* 0x00000008096a723e */ /* 0x000fe200000000ff */
[C---:B------:R-:W-:Y:S01]  /*8bb0*/  FFMA R2, R41.reuse, R49, R2 ;  /* 0x0000003129027223 */ /* 0x040fe20000000002 */
[C---:B------:R-:W-:Y:S01]  /*8bc0*/  FFMA R3, R41.reuse, R48, R3 ;  /* 0x0000003029037223 */ /* 0x040fe20000000003 */
[C---:B------:R-:W-:Y:S01]  /*8bd0*/  FFMA R10, R41.reuse, R51, R10 ;  /* 0x00000033290a7223 */ /* 0x040fe2000000000a */
[C---:B------:R-:W-:Y:S01]  /*8be0*/  FMUL R11, R38.reuse, R14 ;  /* 0x0000000e260b7220 */ /* 0x040fe20000400000 */
[----:B------:R-:W-:Y:S01]  /*8bf0*/  FMUL R15, R38, R15 ;  /* 0x0000000f260f7220 */ /* 0x000fe20000400000 */
[----:B------:R-:W-:Y:S01]  /*8c00*/  F2FP.F16.F32.PACK_AB R107, R2, R0 ;  /* 0x00000000026b723e */ /* 0x000fe200000000ff */
[----:B------:R-:W-:Y:S01]  /*8c10*/  FMUL R12, R38, R16 ;  /* 0x00000010260c7220 */ /* 0x000fe20000400000 */
[----:B------:R-:W-:Y:S01]  /*8c20*/  F2FP.F16.F32.PACK_AB R108, R10, R3 ;  /* 0x000000030a6c723e */ /* 0x000fe200000000ff */
[C---:B------:R-:W-:Y:S01]  /*8c30*/  FFMA R11, R41.reuse, R50, R11 ;  /* 0x00000032290b7223 */ /* 0x040fe2000000000b */
[C---:B------:R-:W-:Y:S01]  /*8c40*/  FFMA R15, R41.reuse, R52, R15 ;  /* 0x00000034290f7223 */ /* 0x040fe2000000000f */
[----:B------:R1:W-:Y:S01]  /*8c50*/  STSM.16.M88.4 [R97+0x6400], R104 ;  /* 0x0064006861007844 */ /* 0x0003e20000000200 */
[----:B------:R-:W-:Y:S01]  /*8c60*/  FFMA R12, R41, R53, R12 ;  /* 0x00000035290c7223 */ /* 0x000fe2000000000c */
[C---:B------:R-:W-:Y:S01]  /*8c70*/  FMUL R13, R38.reuse, R17 ;  /* 0x00000011260d7220 */ /* 0x040fe20000400000 */
[C---:B------:R-:W-:Y:S01]  /*8c80*/  FMUL R14, R38.reuse, R18 ;  /* 0x00000012260e7220 */ /* 0x040fe20000400000 */
[----:B------:R-:W-:Y:S01]  /*8c90*/  F2FP.F16.F32.PACK_AB R109, R15, R11 ;  /* 0x0000000b0f6d723e */ /* 0x000fe200000000ff */
[C---:B------:R-:W-:Y:S01]  /*8ca0*/  FMUL R19, R38.reuse, R19 ;  /* 0x0000001326137220 */ /* 0x040fe20000400000 */
[C---:B------:R-:W-:Y:S01]  /*8cb0*/  FFMA R13, R41.reuse, R54, R13 ;  /* 0x00000036290d7223 */ /* 0x040fe2000000000d */
[C---:B------:R-:W-:Y:S01]  /*8cc0*/  FFMA R14, R41.reuse, R55, R14 ;  /* 0x00000037290e7223 */ /* 0x040fe2000000000e */
[----:B------:R-:W-:Y:S02]  /*8cd0*/  HADD2.F32 R58, -RZ, R64.H1_H1 ;  /* 0x30000040ff3a7230 */ /* 0x000fe40000004100 */
[----:B------:R-:W-:Y:S01]  /*8ce0*/  FFMA R19, R41, R56, R19 ;  /* 0x0000003829137223 */ /* 0x000fe20000000013 */
[C---:B------:R-:W-:Y:S01]  /*8cf0*/  FMUL R16, R38.reuse, R20 ;  /* 0x0000001426107220 */ /* 0x040fe20000400000 */
[----:B------:R-:W-:Y:S01]  /*8d00*/  F2FP.F16.F32.PACK_AB R110, R13, R12 ;  /* 0x0000000c0d6e723e */ /* 0x000fe200000000ff */
[--C-:B------:R-:W-:Y:S02]  /*8d10*/  HADD2.F32 R59, -RZ, R65.reuse.H0_H0 ;  /* 0x20000041ff3b7230 */ /* 0x100fe40000004100 */
[C---:B------:R-:W-:Y:S01]  /*8d20*/  FMUL R17, R38.reuse, R21 ;  /* 0x0000001526117220 */ /* 0x040fe20000400000 */
[----:B------:R-:W-:Y:S01]  /*8d30*/  F2FP.F16.F32.PACK_AB R111, R19, R14 ;  /* 0x0000000e136f723e */ /* 0x000fe200000000ff */
[C---:B------:R-:W-:Y:S01]  /*8d40*/  FFMA R16, R41.reuse, R57, R16 ;  /* 0x0000003929107223 */ /* 0x040fe20000000010 */
[----:B------:R-:W-:Y:S02]  /*8d50*/  HADD2.F32 R60, -RZ, R65.H1_H1 ;  /* 0x30000041ff3c7230 */ /* 0x000fe40000004100 */
[----:B------:R-:W-:Y:S01]  /*8d60*/  FFMA R17, R41, R58, R17 ;  /* 0x0000003a29117223 */ /* 0x000fe20000000011 */
[C---:B------:R-:W-:Y:S01]  /*8d70*/  FMUL R18, R38.reuse, R22 ;  /* 0x0000001626127220 */ /* 0x040fe20000400000 */
[----:B------:R1:W-:Y:S01]  /*8d80*/  STSM.16.M88.4 [R96+0x6400], R108 ;  /* 0x0064006c60007844 */ /* 0x0003e20000000200 */
[--C-:B------:R-:W-:Y:S02]  /*8d90*/  HADD2.F32 R61, -RZ, R66.reuse.H0_H0 ;  /* 0x20000042ff3d7230 */ /* 0x100fe40000004100 */
[C---:B------:R-:W-:Y:S01]  /*8da0*/  FMUL R23, R38.reuse, R23 ;  /* 0x0000001726177220 */ /* 0x040fe20000400000 */
[----:B------:R-:W-:Y:S01]  /*8db0*/  F2FP.F16.F32.PACK_AB R112, R17, R16 ;  /* 0x000000101170723e */ /* 0x000fe200000000ff */
[C---:B------:R-:W-:Y:S01]  /*8dc0*/  FFMA R18, R41.reuse, R59, R18 ;  /* 0x0000003b29127223 */ /* 0x040fe20000000012 */
[----:B------:R-:W-:Y:S02]  /*8dd0*/  HADD2.F32 R62, -RZ, R66.H1_H1 ;  /* 0x30000042ff3e7230 */ /* 0x000fe40000004100 */
[----:B------:R-:W-:Y:S01]  /*8de0*/  FFMA R23, R41, R60, R23 ;  /* 0x0000003c29177223 */ /* 0x000fe20000000017 */
[C---:B------:R-:W-:Y:S01]  /*8df0*/  FMUL R20, R38.reuse, R24 ;  /* 0x0000001826147220 */ /* 0x040fe20000400000 */
[--C-:B------:R-:W-:Y:S02]  /*8e00*/  HADD2.F32 R63, -RZ, R67.reuse.H0_H0 ;  /* 0x20000043ff3f7230 */ /* 0x100fe40000004100 */
[C---:B------:R-:W-:Y:S01]  /*8e10*/  FMUL R21, R38.reuse, R25 ;  /* 0x0000001926157220 */ /* 0x040fe20000400000 */
[----:B------:R-:W-:Y:S01]  /*8e20*/  HADD2.F32 R64, -RZ, R67.H1_H1 ;  /* 0x30000043ff407230 */ /* 0x000fe20000004100 */
[----:B------:R-:W-:Y:S01]  /*8e30*/  F2FP.F16.F32.PACK_AB R113, R23, R18 ;  /* 0x000000121771723e */ /* 0x000fe200000000ff */
[C---:B------:R-:W-:Y:S01]  /*8e40*/  FFMA R20, R41.reuse, R61, R20 ;  /* 0x0000003d29147223 */ /* 0x040fe20000000014 */
        /* <DEDUP_REMOVED lines=8> */
[C---:B------:R-:W-:Y:S01]  /*8ed0*/  FFMA R22, R41.reuse, R63, R22 ;  /* 0x0000003f29167223 */ /* 0x040fe20000000016 */
[----:B------:R-:W-:Y:S02]  /*8ee0*/  HADD2.F32 R68, -RZ, R73.H1_H1 ;  /* 0x30000049ff447230 */ /* 0x000fe40000004100 */
[C---:B------:R-:W-:Y:S01]  /*8ef0*/  FMUL R26, R38.reuse, R30 ;  /* 0x0000001e261a7220 */ /* 0x040fe20000400000 */
[C---:B------:R-:W-:Y:S01]  /*8f00*/  FFMA R27, R41.reuse, R64, R27 ;  /* 0x00000040291b7223 */ /* 0x040fe2000000001b */
        /* <DEDUP_REMOVED lines=34> */
[----:B------:R-:W-:Y:S02]  /*9130*/  UIADD3 UR9, UPT, UPT, UR49, 0xc0, URZ ;  /* 0x000000c031097890 */ /* 0x000fe4000fffe0ff */
[----:B------:R-:W-:Y:S01]  /*9140*/  UIADD3 UR8, UPT, UPT, UR44, 0x6400, URZ ;  /* 0x000064002c087890 */ /* 0x000fe2000fffe0ff */
[----:B------:R-:W-:Y:S01]  /*9150*/  UMOV UR10, UR50 ;  /* 0x00000032000a7c82 */ /* 0x000fe20008000000 */
[----:B------:R-:W-:Y:S01]  /*9160*/  UMOV UR11, UR36 ;  /* 0x00000024000b7c82 */ /* 0x000fe20008000000 */
[----:B--2---:R-:W-:Y:S04]  /*9170*/  UIADD3 UR4, UP0, UPT, UR6, 0x680, URZ ;  /* 0x0000068006047890 */ /* 0x004fe8000ff1e0ff */
[----:B------:R-:W-:Y:S09]  /*9180*/  UIADD3.X UR5, UPT, UPT, URZ, UR7, URZ, UP0, !UPT ;  /* 0x00000007ff057290 */ /* 0x000ff200087fe4ff */
[----:B------:R2:W-:Y:S01]  /*9190*/  UTMASTG.3D [UR8], [UR4] ;  /* 0x00000008040073b5 */ /* 0x0005e20008010000 */
[----:B------:R0:W-:Y:S01]  /*91a0*/  UTMACMDFLUSH ;  /* 0x00000000000079b7 */ /* 0x0001e20000000000 */
[----:B--2---:R-:W-:Y:S04]  /*91b0*/  DEPBAR.LE SB0, 0x1 ;  /* 0x000080400000791a */ /* 0x004fe80000000000 */
.L_x_130:
[----:B------:R-:W-:Y:S05]  /*91c0*/  BSYNC.RECONVERGENT B0 ;  /* 0x0000000000007941 */ /* 0x000fea0003800200 */
.L_x_129:
[----:B------:R-:W-:Y:S01]  /*91d0*/  BAR.SYNC.DEFER_BLOCKING 0x1, 0x80 ;  /* 0x0042000000007b1d */ /* 0x000fe20000010000 */
[----:B------:R-:W-:Y:S01]  /*91e0*/  UISETP.NE.AND UP0, UPT, UR47, -0x4, UPT ;  /* 0xfffffffc2f00788c */ /* 0x000fe2000bf05270 */
[----:B------:R-:W-:Y:S08]  /*91f0*/  IADD3 R0, PT, PT, R36, 0x1, RZ ;  /* 0x0000000124007810 */ /* 0x000ff00007ffe0ff */
[----:B------:R-:W-:Y:S05]  /*9200*/  BRA.U !UP0, `(.L_x_131) ;  /* 0x0000000108247547 */ /* 0x000fea000b800000 */
[----:B------:R-:W-:Y:S01]  /*9210*/  ISETP.NE.AND P0, PT, R95, RZ, PT ;  /* 0x000000ff5f00720c */ /* 0x000fe20003f05270 */
[----:B------:R-:W-:Y:S01]  /*9220*/  IMAD.U32 R2, RZ, RZ, UR46 ;  /* 0x0000002eff027e24 */ /* 0x000fe2000f8e00ff */
[----:B------:R-:W-:Y:S04]  /*9230*/  UIADD3 UR4, UPT, UPT, UR46, 0x1, URZ ;  /* 0x000000012e047890 */ /* 0x000fe8000fffe0ff */
[----:B------:R-:W-:Y:S04]  /*9240*/  UISETP.NE.AND UP0, UPT, UR4, 0x4, UPT ;  /* 0x000000040400788c */ /* 0x000fe8000bf05270 */
[----:B------:R-:W-:Y:S03]  /*9250*/  USEL UR46, UR4, URZ, UP0 ;  /* 0x000000ff042e7287 */ /* 0x000fe60008000000 */
[----:B------:R-:W-:Y:S05]  /*9260*/  @P0 LEA R2, R2, UR44, 0x3 ;  /* 0x0000002c02020c11 */ /* 0x000fea000f8e18ff */
[----:B------:R-:W-:Y:S05]  /*9270*/  @P0 VIADD R2, R2, 0x50 ;  /* 0x0000005002020836 */ /* 0x000fea0000000000 */
[----:B------:R-:W-:Y:S04]  /*9280*/  @P0 PRMT R2, R101, 0x654, R2 ;  /* 0x0000065465020816 */ /* 0x000fe80000000002 */
[----:B------:R2:W-:Y:S03]  /*9290*/  @P0 SYNCS.ARRIVE.TRANS64.RED.A1T0 RZ, [R2+URZ], RZ ;  /* 0x000000ff02ff09a7 */ /* 0x0005e600081004ff */
.L_x_131:
[----:B------:R-:W-:Y:S01]  /*92a0*/  R2UR UR5, R83 ;  /* 0x00000000530572ca */ /* 0x000fe200000e0000 */
[----:B------:R-:W-:Y:S01]  /*92b0*/  UISETP.NE.AND UP0, UPT, UR61, URZ, UPT ;  /* 0x000000ff3d00728c */ /* 0x000fe2000bf05270 */
[----:B------:R-:W-:Y:S01]  /*92c0*/  R2UR UR4, R84 ;  /* 0x00000000540472ca */ /* 0x000fe200000e0000 */
[----:B------:R-:W-:Y:S01]  /*92d0*/  UIADD3 UR47, UPT, UPT, UR47, 0x4, URZ ;  /* 0x000000042f2f7890 */ /* 0x000fe2000fffe0ff */
[----:B------:R-:W-:Y:S01]  /*92e0*/  ISETP.NE.AND P0, PT, R88, 0x2, PT ;  /* 0x000000025800780c */ /* 0x000fe20003f05270 */
[----:B------:R-:W-:Y:S01]  /*92f0*/  UMOV UR36, UR60 ;  /* 0x0000003c00247c82 */ /* 0x000fe20008000000 */
[----:B------:R-:W-:Y:S02]  /*9300*/  ISETP.NE.AND P1, PT, R0, 0x4, PT ;  /* 0x000000040000780c */ /* 0x000fe40003f25270 */
[----:B--2---:R-:W-:Y:S02]  /*9310*/  SEL R2, RZ, 0x1, P0 ;  /* 0x00000001ff027807 */ /* 0x004fe40000000000 */
[----:B------:R-:W-:Y:S02]  /*9320*/  SEL R3, RZ, 0x1, P1 ;  /* 0x00000001ff037807 */ /* 0x000fe40000800000 */
[----:B------:R-:W-:Y:S01]  /*9330*/  LOP3.LUT R89, R89, R2, RZ, 0x3c, !PT ;  /* 0x0000000259597212 */ /* 0x000fe200078e3cff */
[----:B------:R-:W-:Y:S01]  /*9340*/  UIADD3 UR20, UPT, UPT, UR37, UR5, URZ ;  /* 0x0000000525147290 */ /* 0x000fe2000fffe0ff */
[----:B------:R-:W-:Y:S01]  /*9350*/  LOP3.LUT R90, R90, R3, RZ, 0x3c, !PT ;  /* 0x000000035a5a7212 */ /* 0x000fe200078e3cff */
[----:B------:R-:W-:Y:S01]  /*9360*/  UIADD3 UR16, UPT, UPT, UR38, UR4, URZ ;  /* 0x0000000426107290 */ /* 0x000fe2000fffe0ff */
[----:B------:R-:W-:Y:S02]  /*9370*/  SEL R88, R88, RZ, P0 ;  /* 0x000000ff58587207 */ /* 0x000fe40000000000 */
[----:B------:R-:W-:Y:S01]  /*9380*/  SEL R36, R0, RZ, P1 ;  /* 0x000000ff00247207 */ /* 0x000fe20000800000 */
[----:B------:R-:W-:Y:S08]  /*9390*/  BRA.U UP0, `(.L_x_132) ;  /* 0xffffffbd009c7547 */ /* 0x000ff0000b83ffff */
[----:B------:R-:W-:-:S13]  /*93a0*/  R2UR UR4, R85 ;  /* 0x00000000550472ca */ /* 0x000fda00000e0000 */
[----:B------:R-:W-:-:S09]  /*93b0*/  UISETP.NE.AND UP0, UPT, UR4, URZ, UPT ;  /* 0x000000ff0400728c */ /* 0x000fd2000bf05270 */
[----:B------:R-:W-:Y:S05]  /*93c0*/  BRA.U !UP0, `(.L_x_133) ;  /* 0x0000000108487547 */ /* 0x000fea000b800000 */
[----:B------:R-:W2:Y:S02]  /*93d0*/  LDCU.64 UR4, c[0x0][0x890] ;  /* 0x00011200ff0477ac */ /* 0x000ea40008000a00 */
[----:B--2---:R-:W-:-:S04]  /*93e0*/  UISETP.NE.U32.AND UP0, UPT, UR4, URZ, UPT ;  /* 0x000000ff0400728c */ /* 0x004fc8000bf05070 */
[----:B------:R-:W-:-:S09]  /*93f0*/  UISETP.NE.AND.EX UP0, UPT, UR5, URZ, UPT, UP0 ;  /* 0x000000ff0500728c */ /* 0x000fd2000bf05300 */
[----:B------:R-:W-:Y:S05]  /*9400*/  BRA.U UP0, `(.L_x_134) ;  /* 0x00000001000c7547 */ /* 0x000fea000b800000 */
[----:B------:R-:W-:-:S13]  /*9410*/  FSETP.NEU.AND P0, PT, R41, RZ, PT ;  /* 0x000000ff2900720b */ /* 0x000fda0003f0d000 */
[----:B------:R-:W-:Y:S05]  /*9420*/  @!P0 EXIT ;  /* 0x000000000000894d */ /* 0x000fea0003800000 */
[----:B------:R-:W-:Y:S05]  /*9430*/  BRA `(.L_x_133) ;  /* 0x00000000002c7947 */ /* 0x000fea0003800000 */
.L_x_134:
[----:B------:R-:W-:Y:S01]  /*9440*/  ISETP.NE.AND P0, PT, R87, RZ, PT ;  /* 0x000000ff5700720c */ /* 0x000fe20003f05270 */
[----:B------:R-:W-:-:S12]  /*9450*/  BSSY.RECONVERGENT B0, `(.L_x_133) ;  /* 0x0000009000007945 */ /* 0x000fd80003800200 */
[----:B------:R-:W-:Y:S05]  /*9460*/  @P0 BRA `(.L_x_135) ;  /* 0x0000000000140947 */ /* 0x000fea0003800000 */
[----:B------:R-:W2:Y:S02]  /*9470*/  LDCU.64 UR4, c[0x0][0x888] ;  /* 0x00011100ff0477ac */ /* 0x000ea40008000a00 */
[----:B--2---:R-:W-:-:S04]  /*9480*/  ISETP.NE.U32.AND P0, PT, RZ, UR4, PT ;  /* 0x00000004ff007c0c */ /* 0x004fc8000bf05070 */
[----:B------:R-:W-:-:S13]  /*9490*/  ISETP.NE.AND.EX P0, PT, RZ, UR5, PT, P0 ;  /* 0x00000005ff007c0c */ /* 0x000fda000bf05300 */
[----:B------:R-:W-:Y:S05]  /*94a0*/  @!P0 EXIT ;  /* 0x000000000000894d */ /* 0x000fea0003800000 */
[----:B------:R-:W-:Y:S05]  /*94b0*/  BRA `(.L_x_136) ;  /* 0x0000000000087947 */ /* 0x000fea0003800000 */
.L_x_135:
[----:B------:R-:W-:-:S13]  /*94c0*/  FSETP.NEU.AND P0, PT, R41, RZ, PT ;  /* 0x000000ff2900720b */ /* 0x000fda0003f0d000 */
[----:B------:R-:W-:Y:S05]  /*94d0*/  @!P0 EXIT ;  /* 0x000000000000894d */ /* 0x000fea0003800000 */
.L_x_136:
[----:B------:R-:W-:Y:S05]  /*94e0*/  BSYNC.RECONVERGENT B0 ;  /* 0x0000000000007941 */ /* 0x000fea0003800200 */
.L_x_133:
[----:B------:R-:W2:Y:S01]  /*94f0*/  S2UR UR5, SR_CgaCtaId ;  /* 0x00000000000579c3 */ /* 0x000ea20000008800 */
[----:B------:R-:W-:Y:S01]  /*9500*/  ULEA UR4, UR46, UR44, 0x3 ;  /* 0x0000002c2e047291 */ /* 0x000fe2000f8e18ff */
[----:B------:R-:W-:-:S04]  /*9510*/  DEPBAR.LE SB0, 0x0 ;  /* 0x000080000000791a */ /* 0x000fc80000000000 */
[----:B------:R-:W-:-:S04]  /*9520*/  UIADD3 UR4, UPT, UPT, UR4, 0x50, URZ ;  /* 0x0000005004047890 */ /* 0x000fc8000fffe0ff */
[----:B--2---:R-:W-:-:S09]  /*9530*/  UPRMT UR4, UR5, 0x654, UR4 ;  /* 0x0000065405047896 */ /* 0x004fd20008000004 */
[----:B------:R-:W-:Y:S01]  /*9540*/  SYNCS.ARRIVE.TRANS64.RED.A1T0 RZ, [UR4], RZ ;  /* 0x000000ffffff79a7 */ /* 0x000fe20008100404 */
[----:B------:R-:W-:Y:S05]  /*9550*/  EXIT ;  /* 0x000000000000794d */ /* 0x000fea0003800000 */
.L_x_24:
[----:B--2---:R2:W3:Y:S02]  /*9560*/  SYNCS.PHASECHK.TRANS64.TRYWAIT P0, [R0+URZ+0xf0], R3 ;  /* 0x0000f003000075a7 */ /* 0x0044e400080011ff */
[----:B---3--:R-:W-:Y:S05]  /*9570*/  @!P0 NANOSLEEP.SYNCS 0x989680 ;  /* 0x009896800000895d */ /* 0x008fea0003900000 */
[----:B------:R-:W3:Y:S02]  /*9580*/  @!P0 SYNCS.PHASECHK.TRANS64 P0, [R0+URZ+0xf0], R3 ;  /* 0x0000f003000085a7 */ /* 0x000ee400080010ff */
[----:B---3--:R-:W-:Y:S05]  /*9590*/  @!P0 BRA `(.L_x_24) ;  /* 0xfffffffc00f08947 */ /* 0x008fea000383ffff */
[----:B------:R-:W-:Y:S05]  /*95a0*/  BRA `(.L_x_137) ;  /* 0xffffff8000cc7947 */ /* 0x000fea000383ffff */
.L_x_27:
[----:B--2---:R-:W-:-:S07]  /*95b0*/  MOV R0, UR33 ;  /* 0x0000002100007c02 */ /* 0x004fce0008000f00 */
.L_x_138:
[----:B--2---:R2:W3:Y:S02]  /*95c0*/  SYNCS.PHASECHK.TRANS64.TRYWAIT P0, [R0+URZ+0x18], R3 ;  /* 0x00001803000075a7 */ /* 0x0044e400080011ff */
[----:B---3--:R-:W-:Y:S05]  /*95d0*/  @!P0 NANOSLEEP.SYNCS 0x989680 ;  /* 0x009896800000895d */ /* 0x008fea0003900000 */
[----:B------:R-:W3:Y:S02]  /*95e0*/  @!P0 SYNCS.PHASECHK.TRANS64 P0, [R0+URZ+0x18], R3 ;  /* 0x00001803000085a7 */ /* 0x000ee400080010ff */
[----:B---3--:R-:W-:Y:S05]  /*95f0*/  @!P0 BRA `(.L_x_138) ;  /* 0xfffffffc00f08947 */ /* 0x008fea000383ffff */
[----:B------:R-:W-:Y:S05]  /*9600*/  BRA `(.L_x_26) ;  /* 0xffffff84000c7947 */ /* 0x000fea000383ffff */
.L_x_34:
[----:B-1----:R-:W-:-:S07]  /*9610*/  MOV R0, UR17 ;  /* 0x0000001100007c02 */ /* 0x002fce0008000f00 */
.L_x_139:
[----:B-1----:R1:W2:Y:S02]  /*9620*/  SYNCS.PHASECHK.TRANS64.TRYWAIT P0, [R0+URZ+0x18], R3 ;  /* 0x00001803000075a7 */ /* 0x0022a400080011ff */
[----:B--2---:R-:W-:Y:S05]  /*9630*/  @!P0 NANOSLEEP.SYNCS 0x989680 ;  /* 0x009896800000895d */ /* 0x004fea0003900000 */
[----:B------:R-:W2:Y:S02]  /*9640*/  @!P0 SYNCS.PHASECHK.TRANS64 P0, [R0+URZ+0x18], R3 ;  /* 0x00001803000085a7 */ /* 0x000ea400080010ff */
[----:B--2---:R-:W-:Y:S05]  /*9650*/  @!P0 BRA `(.L_x_139) ;  /* 0xfffffffc00f08947 */ /* 0x004fea000383ffff */
[----:B------:R-:W-:Y:S05]  /*9660*/  BRA `(.L_x_33) ;  /* 0xffffff8400cc7947 */ /* 0x000fea000383ffff */
.L_x_39:
[----:B-1----:R1:W2:Y:S02]  /*9670*/  SYNCS.PHASECHK.TRANS64.TRYWAIT P0, [R3+URZ+0x80], R0 ;  /* 0x00008000030075a7 */ /* 0x0022a400080011ff */
[----:B--2---:R-:W-:Y:S05]  /*9680*/  @!P0 NANOSLEEP.SYNCS 0x989680 ;  /* 0x009896800000895d */ /* 0x004fea0003900000 */
[----:B------:R-:W2:Y:S02]  /*9690*/  @!P0 SYNCS.PHASECHK.TRANS64 P0, [R3+URZ+0x80], R0 ;  /* 0x00008000030085a7 */ /* 0x000ea400080010ff */
[----:B--2---:R-:W-:Y:S05]  /*96a0*/  @!P0 BRA `(.L_x_39) ;  /* 0xfffffffc00f08947 */ /* 0x004fea000383ffff */
[----:B------:R-:W-:Y:S05]  /*96b0*/  BRA `(.L_x_140) ;  /* 0xffffff88006c7947 */ /* 0x000fea000383ffff */
.L_x_43:
[----:B-1----:R-:W-:-:S07]  /*96c0*/  MOV R0, UR4 ;  /* 0x0000000400007c02 */ /* 0x002fce0008000f00 */
.L_x_141:
[----:B-1----:R1:W2:Y:S02]  /*96d0*/  SYNCS.PHASECHK.TRANS64.TRYWAIT P0, [R0+URZ], R3 ;  /* 0x00000003000075a7 */ /* 0x0022a400080011ff */
[----:B--2---:R-:W-:Y:S05]  /*96e0*/  @!P0 NANOSLEEP.SYNCS 0x989680 ;  /* 0x009896800000895d */ /* 0x004fea0003900000 */
[----:B------:R-:W2:Y:S02]  /*96f0*/  @!P0 SYNCS.PHASECHK.TRANS64 P0, [R0+URZ], R3 ;  /* 0x00000003000085a7 */ /* 0x000ea400080010ff */
[----:B--2---:R-:W-:Y:S05]  /*9700*/  @!P0 BRA `(.L_x_141) ;  /* 0xfffffffc00f08947 */ /* 0x004fea000383ffff */
[----:B------:R-:W-:Y:S05]  /*9710*/  BRA `(.L_x_142) ;  /* 0xffffff9000187947 */ /* 0x000fea000383ffff */
.L_x_44:
[----:B------:R-:W-:-:S07]  /*9720*/  MOV R0, UR5 ;  /* 0x0000000500007c02 */ /* 0x000fce0008000f00 */
.L_x_143:
[----:B-1----:R1:W2:Y:S02]  /*9730*/  SYNCS.PHASECHK.TRANS64.TRYWAIT P0, [R0+URZ], R3 ;  /* 0x00000003000075a7 */ /* 0x0022a400080011ff */
[----:B--2---:R-:W-:Y:S05]  /*9740*/  @!P0 NANOSLEEP.SYNCS 0x989680 ;  /* 0x009896800000895d */ /* 0x004fea0003900000 */
[----:B------:R-:W2:Y:S02]  /*9750*/  @!P0 SYNCS.PHASECHK.TRANS64 P0, [R0+URZ], R3 ;  /* 0x00000003000085a7 */ /* 0x000ea400080010ff */
[----:B--2---:R-:W-:Y:S05]  /*9760*/  @!P0 BRA `(.L_x_143) ;  /* 0xfffffffc00f08947 */ /* 0x004fea000383ffff */
[----:B------:R-:W-:Y:S05]  /*9770*/  BRA `(.L_x_144) ;  /* 0xffffff9000247947 */ /* 0x000fea000383ffff */
.L_x_47:
[----:B-1----:R1:W2:Y:S02]  /*9780*/  SYNCS.PHASECHK.TRANS64.TRYWAIT P0, [R2+URZ+0xe0], R5 ;  /* 0x0000e005020075a7 */ /* 0x0022a400080011ff */
[----:B--2---:R-:W-:Y:S05]  /*9790*/  @!P0 NANOSLEEP.SYNCS 0x989680 ;  /* 0x009896800000895d */ /* 0x004fea0003900000 */
[----:B------:R-:W2:Y:S02]  /*97a0*/  @!P0 SYNCS.PHASECHK.TRANS64 P0, [R2+URZ+0xe0], R5 ;  /* 0x0000e005020085a7 */ /* 0x000ea400080010ff */
[----:B--2---:R-:W-:Y:S05]  /*97b0*/  @!P0 BRA `(.L_x_47) ;  /* 0xfffffffc00f08947 */ /* 0x004fea000383ffff */
[----:B------:R-:W-:Y:S05]  /*97c0*/  BRA `(.L_x_145) ;  /* 0xffffff9000887947 */ /* 0x000fea000383ffff */
.L_x_48:
[----:B------:R-:W-:-:S07]  /*97d0*/  MOV R2, UR4 ;  /* 0x0000000400027c02 */ /* 0x000fce0008000f00 */
.L_x_146:
[----:B-1----:R1:W2:Y:S02]  /*97e0*/  SYNCS.PHASECHK.TRANS64.TRYWAIT P0, [R2+URZ+0x90], R5 ;  /* 0x00009005020075a7 */ /* 0x0022a400080011ff */
[----:B--2---:R-:W-:Y:S05]  /*97f0*/  @!P0 NANOSLEEP.SYNCS 0x989680 ;  /* 0x009896800000895d */ /* 0x004fea0003900000 */
[----:B------:R-:W2:Y:S02]  /*9800*/  @!P0 SYNCS.PHASECHK.TRANS64 P0, [R2+URZ+0x90], R5 ;  /* 0x00009005020085a7 */ /* 0x000ea400080010ff */
[----:B--2---:R-:W-:Y:S05]  /*9810*/  @!P0 BRA `(.L_x_146) ;  /* 0xfffffffc00f08947 */ /* 0x004fea000383ffff */
[----:B------:R-:W-:Y:S05]  /*9820*/  BRA `(.L_x_147) ;  /* 0xffffff9000987947 */ /* 0x000fea000383ffff */
.L_x_49:
[----:B-1----:R1:W2:Y:S02]  /*9830*/  SYNCS.PHASECHK.TRANS64.TRYWAIT P1, [R2+URZ+0x80], R5 ;  /* 0x00008005020075a7 */ /* 0x0022a400080211ff */
[----:B--2---:R-:W-:Y:S05]  /*9840*/  @!P1 NANOSLEEP.SYNCS 0x989680 ;  /* 0x009896800000995d */ /* 0x004fea0003900000 */
[----:B------:R-:W2:Y:S02]  /*9850*/  @!P1 SYNCS.PHASECHK.TRANS64 P1, [R2+URZ+0x80], R5 ;  /* 0x00008005020095a7 */ /* 0x000ea400080210ff */
[----:B--2---:R-:W-:Y:S05]  /*9860*/  @!P1 BRA `(.L_x_49) ;  /* 0xfffffffc00f09947 */ /* 0x004fea000383ffff */
[----:B------:R-:W-:Y:S05]  /*9870*/  BRA `(.L_x_148) ;  /* 0xffffff9000c87947 */ /* 0x000fea000383ffff */
.L_x_52:
[----:B------:R-:W-:-:S07]  /*9880*/  MOV R0, UR4 ;  /* 0x0000000400007c02 */ /* 0x000fce0008000f00 */
.L_x_149:
[----:B-1----:R1:W2:Y:S02]  /*9890*/  SYNCS.PHASECHK.TRANS64.TRYWAIT P0, [R0+URZ+0x90], R3 ;  /* 0x00009003000075a7 */ /* 0x0022a400080011ff */
[----:B--2---:R-:W-:Y:S05]  /*98a0*/  @!P0 NANOSLEEP.SYNCS 0x989680 ;  /* 0x009896800000895d */ /* 0x004fea0003900000 */
[----:B------:R-:W2:Y:S02]  /*98b0*/  @!P0 SYNCS.PHASECHK.TRANS64 P0, [R0+URZ+0x90], R3 ;  /* 0x00009003000085a7 */ /* 0x000ea400080010ff */
[----:B--2---:R-:W-:Y:S05]  /*98c0*/  @!P0 BRA `(.L_x_149) ;  /* 0xfffffffc00f08947 */ /* 0x004fea000383ffff */
[----:B------:R-:W-:Y:S05]  /*98d0*/  BRA `(.L_x_51) ;  /* 0xffffff94001c7947 */ /* 0x000fea000383ffff */
.L_x_59:
[----:B-1----:R1:W2:Y:S02]  /*98e0*/  SYNCS.PHASECHK.TRANS64.TRYWAIT P1, [R0+URZ+0x80], R5 ;  /* 0x00008005000075a7 */ /* 0x0022a400080211ff */
[----:B--2---:R-:W-:Y:S05]  /*98f0*/  @!P1 NANOSLEEP.SYNCS 0x989680 ;  /* 0x009896800000995d */ /* 0x004fea0003900000 */
[----:B------:R-:W2:Y:S02]  /*9900*/  @!P1 SYNCS.PHASECHK.TRANS64 P1, [R0+URZ+0x80], R5 ;  /* 0x00008005000095a7 */ /* 0x000ea400080210ff */
[----:B--2---:R-:W-:Y:S05]  /*9910*/  @!P1 BRA `(.L_x_59) ;  /* 0xfffffffc00f09947 */ /* 0x004fea000383ffff */
[----:B------:R-:W-:Y:S05]  /*9920*/  BRA `(.L_x_150) ;  /* 0xffffff9800947947 */ /* 0x000fea000383ffff */
.L_x_60:
[----:B------:R-:W-:-:S07]  /*9930*/  MOV R3, UR31 ;  /* 0x0000001f00037c02 */ /* 0x000fce0008000f00 */
.L_x_151:
[----:B-1----:R1:W2:Y:S02]  /*9940*/  SYNCS.PHASECHK.TRANS64.TRYWAIT P0, [R3+URZ+0xc0], R0 ;  /* 0x0000c000030075a7 */ /* 0x0022a400080011ff */
[----:B--2---:R-:W-:Y:S05]  /*9950*/  @!P0 NANOSLEEP.SYNCS 0x989680 ;  /* 0x009896800000895d */ /* 0x004fea0003900000 */
[----:B------:R-:W2:Y:S02]  /*9960*/  @!P0 SYNCS.PHASECHK.TRANS64 P0, [R3+URZ+0xc0], R0 ;  /* 0x0000c000030085a7 */ /* 0x000ea400080010ff */
[----:B--2---:R-:W-:Y:S05]  /*9970*/  @!P0 BRA `(.L_x_151) ;  /* 0xfffffffc00f08947 */ /* 0x004fea000383ffff */
[----:B------:R-:W-:Y:S05]  /*9980*/  BRA `(.L_x_152) ;  /* 0xffffff9800e47947 */ /* 0x000fea000383ffff */
.L_x_63:
[----:B------:R-:W-:Y:S07]  /*9990*/  MOV R0, UR5 ;  /* 0x0000000500007c02 */ /* 0x000fee0008000f00 */
.L_x_153:
[----:B-1----:R1:W2:Y:S02]  /*99a0*/  SYNCS.PHASECHK.TRANS64.TRYWAIT P0, [R0+URZ], R3 ;  /* 0x00000003000075a7 */ /* 0x0022a400080011ff */
[----:B--2---:R-:W-:Y:S05]  /*99b0*/  @!P0 NANOSLEEP.SYNCS 0x989680 ;  /* 0x009896800000895d */ /* 0x004fea0003900000 */
[----:B------:R-:W2:Y:S02]  /*99c0*/  @!P0 SYNCS.PHASECHK.TRANS64 P0, [R0+URZ], R3 ;  /* 0x00000003000085a7 */ /* 0x000ea400080010ff */
[----:B--2---:R-:W-:Y:S05]  /*99d0*/  @!P0 BRA `(.L_x_153) ;  /* 0xfffffffc00f08947 */ /* 0x004fea000383ffff */
[----:B------:R-:W-:Y:S05]  /*99e0*/  BRA `(.L_x_62) ;  /* 0xffffff9c00007947 */ /* 0x000fea000383ffff */
.L_x_66:
[----:B------:R-:W-:-:S07]  /*99f0*/  MOV R0, UR4 ;  /* 0x0000000400007c02 */ /* 0x000fce0008000f00 */
.L_x_154:
[----:B--2---:R2:W4:Y:S02]  /*9a00*/  SYNCS.PHASECHK.TRANS64.TRYWAIT P0, [R0+URZ], R3 ;  /* 0x00000003000075a7 */ /* 0x00452400080011ff */
[----:B----4-:R-:W-:Y:S05]  /*9a10*/  @!P0 NANOSLEEP.SYNCS 0x989680 ;  /* 0x009896800000895d */ /* 0x010fea0003900000 */
[----:B------:R-:W4:Y:S02]  /*9a20*/  @!P0 SYNCS.PHASECHK.TRANS64 P0, [R0+URZ], R3 ;  /* 0x00000003000085a7 */ /* 0x000f2400080010ff */
[----:B----4-:R-:W-:Y:S05]  /*9a30*/  @!P0 BRA `(.L_x_154) ;  /* 0xfffffffc00f08947 */ /* 0x010fea000383ffff */
[----:B------:R-:W-:Y:S05]  /*9a40*/  BRA `(.L_x_155) ;  /* 0xffffff9c00dc7947 */ /* 0x000fea000383ffff */
.L_x_67:
[----:B------:R-:W-:-:S07]  /*9a50*/  MOV R0, UR5 ;  /* 0x0000000500007c02 */ /* 0x000fce0008000f00 */
.L_x_156:
[----:B-1----:R1:W2:Y:S02]  /*9a60*/  SYNCS.PHASECHK.TRANS64.TRYWAIT P0, [R0+URZ], R3 ;  /* 0x00000003000075a7 */ /* 0x0022a400080011ff */
[----:B--2---:R-:W-:Y:S05]  /*9a70*/  @!P0 NANOSLEEP.SYNCS 0x989680 ;  /* 0x009896800000895d */ /* 0x004fea0003900000 */
[----:B------:R-:W2:Y:S02]  /*9a80*/  @!P0 SYNCS.PHASECHK.TRANS64 P0, [R0+URZ], R3 ;  /* 0x00000003000085a7 */ /* 0x000ea400080010ff */
[----:B--2---:R-:W-:Y:S05]  /*9a90*/  @!P0 BRA `(.L_x_156) ;  /* 0xfffffffc00f08947 */ /* 0x004fea000383ffff */
[----:B------:R-:W-:Y:S05]  /*9aa0*/  BRA `(.L_x_157) ;  /* 0xffffff9c00e87947 */ /* 0x000fea000383ffff */
.L_x_68:
[----:B------:R-:W-:-:S07]  /*9ab0*/  MOV R0, UR5 ;  /* 0x0000000500007c02 */ /* 0x000fce0008000f00 */
.L_x_158:
[----:B-1----:R1:W2:Y:S02]  /*9ac0*/  SYNCS.PHASECHK.TRANS64.TRYWAIT P0, [R0+URZ], R3 ;  /* 0x00000003000075a7 */ /* 0x0022a400080011ff */
[----:B--2---:R-:W-:Y:S05]  /*9ad0*/  @!P0 NANOSLEEP.SYNCS 0x989680 ;  /* 0x009896800000895d */ /* 0x004fea0003900000 */
[----:B------:R-:W2:Y:S02]  /*9ae0*/  @!P0 SYNCS.PHASECHK.TRANS64 P0, [R0+URZ], R3 ;  /* 0x00000003000085a7 */ /* 0x000ea400080010ff */
[----:B--2---:R-:W-:Y:S05]  /*9af0*/  @!P0 BRA `(.L_x_158) ;  /* 0xfffffffc00f08947 */ /* 0x004fea000383ffff */
[----:B------:R-:W-:Y:S05]  /*9b00*/  BRA `(.L_x_159) ;  /* 0xffffff9c00f47947 */ /* 0x000fea000383ffff */
.L_x_69:
[----:B------:R-:W-:-:S07]  /*9b10*/  MOV R0, UR4 ;  /* 0x0000000400007c02 */ /* 0x000fce0008000f00 */
.L_x_160:
[----:B-1----:R1:W2:Y:S02]  /*9b20*/  SYNCS.PHASECHK.TRANS64.TRYWAIT P0, [R0+URZ], R3 ;  /* 0x00000003000075a7 */ /* 0x0022a400080011ff */
[----:B--2---:R-:W-:Y:S05]  /*9b30*/  @!P0 NANOSLEEP.SYNCS 0x989680 ;  /* 0x009896800000895d */ /* 0x004fea0003900000 */
[----:B------:R-:W2:Y:S02]  /*9b40*/  @!P0 SYNCS.PHASECHK.TRANS64 P0, [R0+URZ], R3 ;  /* 0x00000003000085a7 */ /* 0x000ea400080010ff */
[----:B--2---:R-:W-:Y:S05]  /*9b50*/  @!P0 BRA `(.L_x_160) ;  /* 0xfffffffc00f08947 */ /* 0x004fea000383ffff */
[----:B------:R-:W-:Y:S05]  /*9b60*/  BRA `(.L_x_161) ;  /* 0xffffffa000007947 */ /* 0x000fea000383ffff */
.L_x_74:
[----:B--2---:R2:W3:Y:S02]  /*9b70*/  SYNCS.PHASECHK.TRANS64.TRYWAIT P0, [R12+URZ+0x80], R9 ;  /* 0x000080090c0075a7 */ /* 0x0044e400080011ff */
[----:B---3--:R-:W-:Y:S05]  /*9b80*/  @!P0 NANOSLEEP.SYNCS 0x989680 ;  /* 0x009896800000895d */ /* 0x008fea0003900000 */
[----:B------:R-:W3:Y:S02]  /*9b90*/  @!P0 SYNCS.PHASECHK.TRANS64 P0, [R12+URZ+0x80], R9 ;  /* 0x000080090c0085a7 */ /* 0x000ee400080010ff */
[----:B---3--:R-:W-:Y:S05]  /*9ba0*/  @!P0 BRA `(.L_x_74) ;  /* 0xfffffffc00f08947 */ /* 0x008fea000383ffff */
[----:B------:R-:W-:Y:S05]  /*9bb0*/  BRA `(.L_x_162) ;  /* 0xffffffa400307947 */ /* 0x000fea000383ffff */
.L_x_77:
[----:B------:R-:W-:Y:S07]  /*9bc0*/  MOV R0, UR21 ;  /* 0x0000001500007c02 */ /* 0x000fee0008000f00 */
.L_x_163:
[----:B--2---:R2:W3:Y:S02]  /*9bd0*/  SYNCS.PHASECHK.TRANS64.TRYWAIT P2, [R0+URZ+0x78], R11 ;  /* 0x0000780b000075a7 */ /* 0x0044e400080411ff */
[----:B---3--:R-:W-:Y:S05]  /*9be0*/  @!P2 NANOSLEEP.SYNCS 0x989680 ;  /* 0x009896800000a95d */ /* 0x008fea0003900000 */
[----:B------:R-:W3:Y:S02]  /*9bf0*/  @!P2 SYNCS.PHASECHK.TRANS64 P2, [R0+URZ+0x78], R11 ;  /* 0x0000780b0000a5a7 */ /* 0x000ee400080410ff */
[----:B---3--:R-:W-:Y:S05]  /*9c00*/  @!P2 BRA `(.L_x_163) ;  /* 0xfffffffc00f0a947 */ /* 0x008fea000383ffff */
[----:B------:R-:W-:Y:S05]  /*9c10*/  BRA `(.L_x_76) ;  /* 0xffffffa800987947 */ /* 0x000fea000383ffff */
.L_x_80:
[----:B--2---:R-:W-:Y:S07]  /*9c20*/  MOV R0, UR21 ;  /* 0x0000001500007c02 */ /* 0x004fee0008000f00 */
.L_x_164:
[----:B--2---:R2:W3:Y:S02]  /*9c30*/  SYNCS.PHASECHK.TRANS64.TRYWAIT P0, [R0+URZ+0x50], R9 ;  /* 0x00005009000075a7 */ /* 0x0044e400080011ff */
[----:B---3--:R-:W-:Y:S05]  /*9c40*/  @!P0 NANOSLEEP.SYNCS 0x989680 ;  /* 0x009896800000895d */ /* 0x008fea0003900000 */
[----:B------:R-:W3:Y:S02]  /*9c50*/  @!P0 SYNCS.PHASECHK.TRANS64 P0, [R0+URZ+0x50], R9 ;  /* 0x00005009000085a7 */ /* 0x000ee400080010ff */
[----:B---3--:R-:W-:Y:S05]  /*9c60*/  @!P0 BRA `(.L_x_164) ;  /* 0xfffffffc00f08947 */ /* 0x008fea000383ffff */
[----:B------:R-:W-:Y:S05]  /*9c70*/  BRA `(.L_x_165) ;  /* 0xffffffa800f47947 */ /* 0x000fea000383ffff */
.L_x_81:
[----:B------:R-:W-:Y:S07]  /*9c80*/  MOV R0, UR21 ;  /* 0x0000001500007c02 */ /* 0x000fee0008000f00 */
.L_x_166:
[----:B--2---:R2:W3:Y:S02]  /*9c90*/  SYNCS.PHASECHK.TRANS64.TRYWAIT P0, [R0+URZ+0x58], R9 ;  /* 0x00005809000075a7 */ /* 0x0044e400080011ff */
[----:B---3--:R-:W-:Y:S05]  /*9ca0*/  @!P0 NANOSLEEP.SYNCS 0x989680 ;  /* 0x009896800000895d */ /* 0x008fea0003900000 */
[----:B------:R-:W3:Y:S02]  /*9cb0*/  @!P0 SYNCS.PHASECHK.TRANS64 P0, [R0+URZ+0x58], R9 ;  /* 0x00005809000085a7 */ /* 0x000ee400080010ff */
[----:B---3--:R-:W-:Y:S05]  /*9cc0*/  @!P0 BRA `(.L_x_166) ;  /* 0xfffffffc00f08947 */ /* 0x008fea000383ffff */
[----:B------:R-:W-:Y:S05]  /*9cd0*/  BRA `(.L_x_167) ;  /* 0xffffffac002c7947 */ /* 0x000fea000383ffff */
.L_x_82:
[----:B------:R-:W-:Y:S07]  /*9ce0*/  MOV R0, UR21 ;  /* 0x0000001500007c02 */ /* 0x000fee0008000f00 */
.L_x_168:
[----:B--2---:R2:W3:Y:S02]  /*9cf0*/  SYNCS.PHASECHK.TRANS64.TRYWAIT P0, [R0+URZ+0x60], R9 ;  /* 0x00006009000075a7 */ /* 0x0044e400080011ff */
[----:B---3--:R-:W-:Y:S05]  /*9d00*/  @!P0 NANOSLEEP.SYNCS 0x989680 ;  /* 0x009896800000895d */ /* 0x008fea0003900000 */
[----:B------:R-:W3:Y:S02]  /*9d10*/  @!P0 SYNCS.PHASECHK.TRANS64 P0, [R0+URZ+0x60], R9 ;  /* 0x00006009000085a7 */ /* 0x000ee400080010ff */
[----:B---3--:R-:W-:Y:S05]  /*9d20*/  @!P0 BRA `(.L_x_168) ;  /* 0xfffffffc00f08947 */ /* 0x008fea000383ffff */
[----:B------:R-:W-:Y:S05]  /*9d30*/  BRA `(.L_x_169) ;  /* 0xffffffac00707947 */ /* 0x000fea000383ffff */
.L_x_83:
[----:B------:R-:W-:Y:S07]  /*9d40*/  MOV R0, UR21 ;  /* 0x0000001500007c02 */ /* 0x000fee0008000f00 */
.L_x_170:
[----:B--2---:R2:W3:Y:S02]  /*9d50*/  SYNCS.PHASECHK.TRANS64.TRYWAIT P0, [R0+URZ+0x68], R9 ;  /* 0x00006809000075a7 */ /* 0x0044e400080011ff */
[----:B---3--:R-:W-:Y:S05]  /*9d60*/  @!P0 NANOSLEEP.SYNCS 0x989680 ;  /* 0x009896800000895d */ /* 0x008fea0003900000 */
[----:B------:R-:W3:Y:S02]  /*9d70*/  @!P0 SYNCS.PHASECHK.TRANS64 P0, [R0+URZ+0x68], R9 ;  /* 0x00006809000085a7 */ /* 0x000ee400080010ff */
[----:B---3--:R-:W-:Y:S05]  /*9d80*/  @!P0 BRA `(.L_x_170) ;  /* 0xfffffffc00f08947 */ /* 0x008fea000383ffff */
[----:B------:R-:W-:Y:S05]  /*9d90*/  BRA `(.L_x_171) ;  /* 0xffffffac00b07947 */ /* 0x000fea000383ffff */
.L_x_85:
[----:B------:R-:W-:-:S07]  /*9da0*/  MOV R0, UR21 ;  /* 0x0000001500007c02 */ /* 0x000fce0008000f00 */
.L_x_172:
[----:B---3--:R3:W4:Y:S02]  /*9db0*/  SYNCS.PHASECHK.TRANS64.TRYWAIT P0, [R0+URZ+0x50], R3 ;  /* 0x00005003000075a7 */ /* 0x00872400080011ff */
[----:B----4-:R-:W-:Y:S05]  /*9dc0*/  @!P0 NANOSLEEP.SYNCS 0x989680 ;  /* 0x009896800000895d */ /* 0x010fea0003900000 */
[----:B------:R-:W4:Y:S02]  /*9dd0*/  @!P0 SYNCS.PHASECHK.TRANS64 P0, [R0+URZ+0x50], R3 ;  /* 0x00005003000085a7 */ /* 0x000f2400080010ff */
[----:B----4-:R-:W-:Y:S05]  /*9de0*/  @!P0 BRA `(.L_x_172) ;  /* 0xfffffffc00f08947 */ /* 0x010fea000383ffff */
[----:B------:R-:W-:Y:S05]  /*9df0*/  BRA `(.L_x_173) ;  /* 0xffffffb000287947 */ /* 0x000fea000383ffff */
.L_x_86:
[----:B---3--:R-:W-:-:S07]  /*9e00*/  MOV R0, UR21 ;  /* 0x0000001500007c02 */ /* 0x008fce0008000f00 */
.L_x_174:
[----:B---3--:R3:W4:Y:S02]  /*9e10*/  SYNCS.PHASECHK.TRANS64.TRYWAIT P0, [R0+URZ+0x58], R3 ;  /* 0x00005803000075a7 */ /* 0x00872400080011ff */
[----:B----4-:R-:W-:Y:S05]  /*9e20*/  @!P0 NANOSLEEP.SYNCS 0x989680 ;  /* 0x009896800000895d */ /* 0x010fea0003900000 */
[----:B------:R-:W4:Y:S02]  /*9e30*/  @!P0 SYNCS.PHASECHK.TRANS64 P0, [R0+URZ+0x58], R3 ;  /* 0x00005803000085a7 */ /* 0x000f2400080010ff */
[----:B----4-:R-:W-:Y:S05]  /*9e40*/  @!P0 BRA `(.L_x_174) ;  /* 0xfffffffc00f08947 */ /* 0x010fea000383ffff */
[----:B------:R-:W-:Y:S05]  /*9e50*/  BRA `(.L_x_175) ;  /* 0xffffffb000187947 */ /* 0x000fea000383ffff */
.L_x_87:
[----:B---3--:R-:W-:-:S07]  /*9e60*/  MOV R0, UR21 ;  /* 0x0000001500007c02 */ /* 0x008fce0008000f00 */
.L_x_176:
[----:B---3--:R3:W4:Y:S02]  /*9e70*/  SYNCS.PHASECHK.TRANS64.TRYWAIT P0, [R0+URZ+0x60], R3 ;  /* 0x00006003000075a7 */ /* 0x00872400080011ff */
[----:B----4-:R-:W-:Y:S05]  /*9e80*/  @!P0 NANOSLEEP.SYNCS 0x989680 ;  /* 0x009896800000895d */ /* 0x010fea0003900000 */
[----:B------:R-:W4:Y:S02]  /*9e90*/  @!P0 SYNCS.PHASECHK.TRANS64 P0, [R0+URZ+0x60], R3 ;  /* 0x00006003000085a7 */ /* 0x000f2400080010ff */
[----:B----4-:R-:W-:Y:S05]  /*9ea0*/  @!P0 BRA `(.L_x_176) ;  /* 0xfffffffc00f08947 */ /* 0x010fea000383ffff */
[----:B------:R-:W-:Y:S05]  /*9eb0*/  BRA `(.L_x_177) ;  /* 0xffffffb000087947 */ /* 0x000fea000383ffff */
.L_x_89:
[----:B-1----:R1:W2:Y:S02]  /*9ec0*/  SYNCS.PHASECHK.TRANS64.TRYWAIT P0, [R3+URZ+0x80], R0 ;  /* 0x00008000030075a7 */ /* 0x0022a400080011ff */
[----:B--2---:R-:W-:Y:S05]  /*9ed0*/  @!P0 NANOSLEEP.SYNCS 0x989680 ;  /* 0x009896800000895d */ /* 0x004fea0003900000 */
[----:B------:R-:W2:Y:S02]  /*9ee0*/  @!P0 SYNCS.PHASECHK.TRANS64 P0, [R3+URZ+0x80], R0 ;  /* 0x00008000030085a7 */ /* 0x000ea400080010ff */
[----:B--2---:R-:W-:Y:S05]  /*9ef0*/  @!P0 BRA `(.L_x_89) ;  /* 0xfffffffc00f08947 */ /* 0x004fea000383ffff */
[----:B------:R-:W-:Y:S05]  /*9f00*/  BRA `(.L_x_178) ;  /* 0xffffffb000d47947 */ /* 0x000fea000383ffff */
.L_x_100:
[----:B-1----:R-:W-:Y:S04]  /*9f10*/  MOV R0, UR44 ;  /* 0x0000002c00007c02 */ /* 0x002fe80008000f00 */
[----:B------:R1:W2:Y:S03]  /*9f20*/  SYNCS.PHASECHK.TRANS64.TRYWAIT P1, [R0+URZ+0x30], R5 ;  /* 0x00003005000075a7 */ /* 0x0002a600080211ff */
[----:B--2---:R-:W-:Y:S05]  /*9f30*/  @!P1 NANOSLEEP.SYNCS 0x989680 ;  /* 0x009896800000995d */ /* 0x004fea0003900000 */
[----:B------:R-:W2:Y:S02]  /*9f40*/  @!P1 SYNCS.PHASECHK.TRANS64 P1, [R0+URZ+0x30], R5 ;  /* 0x00003005000095a7 */ /* 0x000ea400080210ff */
[----:B--2---:R-:W-:Y:S05]  /*9f50*/  @!P1 BRA `(.L_x_100) ;  /* 0xfffffffc00ec9947 */ /* 0x004fea000383ffff */
[----:B------:R-:W-:Y:S05]  /*9f60*/  BRA `(.L_x_99) ;  /* 0xffffffc000687947 */ /* 0x000fea000383ffff */
.L_x_102:
[----:B-1----:R1:W4:Y:S02]  /*9f70*/  SYNCS.PHASECHK.TRANS64.TRYWAIT P0, [R98+URZ+0xa0], R3 ;  /* 0x0000a003620075a7 */ /* 0x00232400080011ff */
[----:B----4-:R-:W-:Y:S05]  /*9f80*/  @!P0 NANOSLEEP.SYNCS 0x989680 ;  /* 0x009896800000895d */ /* 0x010fea0003900000 */
[----:B------:R-:W4:Y:S02]  /*9f90*/  @!P0 SYNCS.PHASECHK.TRANS64 P0, [R98+URZ+0xa0], R3 ;  /* 0x0000a003620085a7 */ /* 0x000f2400080010ff */
[----:B----4-:R-:W-:Y:S05]  /*9fa0*/  @!P0 BRA `(.L_x_102) ;  /* 0xfffffffc00f08947 */ /* 0x010fea000383ffff */
[----:B------:R-:W-:Y:S05]  /*9fb0*/  BRA `(.L_x_101) ;  /* 0xffffffc000947947 */ /* 0x000fea000383ffff */
.L_x_111:
[----:B--2---:R2:W3:Y:S02]  /*9fc0*/  SYNCS.PHASECHK.TRANS64.TRYWAIT P0, [R3+URZ+0x30], R0 ;  /* 0x00003000030075a7 */ /* 0x0044e400080011ff */
[----:B---3--:R-:W-:Y:S05]  /*9fd0*/  @!P0 NANOSLEEP.SYNCS 0x989680 ;  /* 0x009896800000895d */ /* 0x008fea0003900000 */
[----:B------:R-:W3:Y:S02]  /*9fe0*/  @!P0 SYNCS.PHASECHK.TRANS64 P0, [R3+URZ+0x30], R0 ;  /* 0x00003000030085a7 */ /* 0x000ee400080010ff */
[----:B---3--:R-:W-:Y:S05]  /*9ff0*/  @!P0 BRA `(.L_x_111) ;  /* 0xfffffffc00f08947 */ /* 0x008fea000383ffff */
[----:B------:R-:W-:Y:S05]  /*a000*/  BRA `(.L_x_110) ;  /* 0xffffffcc00787947 */ /* 0x000fea000383ffff */
.L_x_119:
[----:B-1----:R1:W3:Y:S02]  /*a010*/  SYNCS.PHASECHK.TRANS64.TRYWAIT P0, [R63+URZ+0x30], R4 ;  /* 0x000030043f0075a7 */ /* 0x0022e400080011ff */
[----:B---3--:R-:W-:Y:S05]  /*a020*/  @!P0 NANOSLEEP.SYNCS 0x989680 ;  /* 0x009896800000895d */ /* 0x008fea0003900000 */
[----:B------:R-:W3:Y:S02]  /*a030*/  @!P0 SYNCS.PHASECHK.TRANS64 P0, [R63+URZ+0x30], R4 ;  /* 0x000030043f0085a7 */ /* 0x000ee400080010ff */
[----:B---3--:R-:W-:Y:S05]  /*a040*/  @!P0 BRA `(.L_x_119) ;  /* 0xfffffffc00f08947 */ /* 0x008fea000383ffff */
[----:B------:R-:W-:Y:S05]  /*a050*/  BRA `(.L_x_118) ;  /* 0xffffffd800807947 */ /* 0x000fea000383ffff */
.L_x_127:
[----:B-1----:R1:W3:Y:S02]  /*a060*/  SYNCS.PHASECHK.TRANS64.TRYWAIT P0, [R108+URZ+0x30], R3 ;  /* 0x000030036c0075a7 */ /* 0x0022e400080011ff */
[----:B---3--:R-:W-:Y:S05]  /*a070*/  @!P0 NANOSLEEP.SYNCS 0x989680 ;  /* 0x009896800000895d */ /* 0x008fea0003900000 */
[----:B------:R-:W3:Y:S02]  /*a080*/  @!P0 SYNCS.PHASECHK.TRANS64 P0, [R108+URZ+0x30], R3 ;  /* 0x000030036c0085a7 */ /* 0x000ee400080010ff */
[----:B---3--:R-:W-:Y:S05]  /*a090*/  @!P0 BRA `(.L_x_127) ;  /* 0xfffffffc00f08947 */ /* 0x008fea000383ffff */
[----:B------:R-:W-:Y:S05]  /*a0a0*/  BRA `(.L_x_126) ;  /* 0xffffffe400847947 */ /* 0x000fea000383ffff */
        .weak           $__internal_0_$__cuda_sm10x_tcgen05_guardrail_trap_col_being_dealloced_not_returned_by_alloc
        .type           $__internal_0_$__cuda_sm10x_tcgen05_guardrail_trap_col_being_dealloced_not_returned_by_alloc,@function
        .size           $__internal_0_$__cuda_sm10x_tcgen05_guardrail_trap_col_being_dealloced_not_returned_by_alloc,($__internal_1_$__cuda_sm10x_tcgen05_guardrail_trap_phase_invalid_during_alloc - $__internal_0_$__cuda_sm10x_tcgen05_guardrail_trap_col_being_dealloced_not_returned_by_alloc)
$__internal_0_$__cuda_sm10x_tcgen05_guardrail_trap_col_being_dealloced_not_returned_by_alloc:
[----:B------:R-:W-:Y:S05]  /*a0b0*/  BPT.TRAP 0x1 ;  /* 0x000000040000795c */ /* 0x000fea0000300000 */
[----:B------:R-:W-:-:S04]  /*a0c0*/  HFMA2 R3, -RZ, RZ, 0, 0 ;  /* 0x00000000ff037431 */ /* 0x000fc800000001ff */
[----:B------:R-:W-:Y:S05]  /*a0d0*/  RET.REL.NODEC R2 `(_ZN7cutlass13device_kernelINS_4gemm6kernel13GemmUniversalIN4cute5tupleIJiiiiEEENS1_10collective13CollectiveMmaINS1_35MainloopSm100TmaUmmaWarpSpecializedILi3ELi2ELi4ENS5_IJNS4_1CILi1EEENSA_ILi2EEESB_EEEEENS5_IJNSA_ILi64EEENSA_ILi256EEESF_EEENS_6half_tENS5_IJlSB_lEEESI_SJ_NS4_8TiledMMAINS4_8MMA_AtomIJNS4_20SM100_MMA_F16BF16_SSISI_SI_fLi64ELi256ELNS4_4UMMA5MajorE0ELSO_0ELNSN_7ScaleInE0ELSP_0EEEEEENS4_6LayoutINS5_IJSB_SB_SB_EEENS5_IJNSA_ILi0EEESU_SU_EEEEENS5_IJNS4_10UnderscoreESX_SX_EEEEENS4_23SM90_TMA_LOAD_MULTICASTENS4_14ComposedLayoutINS4_7SwizzleILi3ELi4ELi3EEENS4_18smem_ptr_flag_bitsILi16EEENSS_INS5_IJNSA_ILi8EEESF_EEENS5_IJSF_SB_EEEEEEEvNS4_8identityENS4_13SM90_TMA_LOADES1A_vS1B_EENS_8epilogue10collective18CollectiveEpilogueINS1E_23Sm100TmaWarpSpecializedILi4ELi2ELi32ELb1ELb0EEEJSH_NS5_IJNSS_ISF_SB_EES1J_EEESI_SJ_SI_SJ_NS1E_6fusion15FusionCallbacksIS1I_NS1L_17LinearCombinationISI_fSI_fLNS_15FloatRoundStyleE2EEESH_S1K_JEEENS4_5SM1004TMEM4LOAD26SM100_TMEM_LOAD_16dp256b8xES1C_S1A_NS4_17SM75_U32x4_LDSM_NENS4_14SM90_TMA_STOREES1A_NS4_17SM90_U32x4_STSM_NENS4_39AutoVectorizingCopyWithAssumedAlignmentILi128EEEEEEvvEEEEvNT_6ParamsE) ;  /* 0xffffff5c02c87950 */ /* 0x000fea0003c3ffff */
        .weak           $__internal_1_$__cuda_sm10x_tcgen05_guardrail_trap_phase_invalid_during_alloc
        .type           $__internal_1_$__cuda_sm10x_tcgen05_guardrail_trap_phase_invalid_during_alloc,@function
        .size           $__internal_1_$__cuda_sm10x_tcgen05_guardrail_trap_phase_invalid_during_alloc,($__internal_2_$__cuda_sm10x_tcgen05_guardrail_trap_unallocated_columns_being_dealloced - $__internal_1_$__cuda_sm10x_tcgen05_guardrail_trap_phase_invalid_during_alloc)
$__internal_1_$__cuda_sm10x_tcgen05_guardrail_trap_phase_invalid_during_alloc:
[----:B------:R-:W-:Y:S05]  /*a0e0*/  BPT.TRAP 0x1 ;  /* 0x000000040000795c */ /* 0x000fea0000300000 */
[----:B------:R-:W-:-:S04]  /*a0f0*/  MOV R5, 0x0 ;  /* 0x0000000000057802 */ /* 0x000fc80000000f00 */
[----:B------:R-:W-:Y:S05]  /*a100*/  RET.REL.NODEC R4 `(_ZN7cutlass13device_kernelINS_4gemm6kernel13GemmUniversalIN4cute5tupleIJiiiiEEENS1_10collective13CollectiveMmaINS1_35MainloopSm100TmaUmmaWarpSpecializedILi3ELi2ELi4ENS5_IJNS4_1CILi1EEENSA_ILi2EEESB_EEEEENS5_IJNSA_ILi64EEENSA_ILi256EEESF_EEENS_6half_tENS5_IJlSB_lEEESI_SJ_NS4_8TiledMMAINS4_8MMA_AtomIJNS4_20SM100_MMA_F16BF16_SSISI_SI_fLi64ELi256ELNS4_4UMMA5MajorE0ELSO_0ELNSN_7ScaleInE0ELSP_0EEEEEENS4_6LayoutINS5_IJSB_SB_SB_EEENS5_IJNSA_ILi0EEESU_SU_EEEEENS5_IJNS4_10UnderscoreESX_SX_EEEEENS4_23SM90_TMA_LOAD_MULTICASTENS4_14ComposedLayoutINS4_7SwizzleILi3ELi4ELi3EEENS4_18smem_ptr_flag_bitsILi16EEENSS_INS5_IJNSA_ILi8EEESF_EEENS5_IJSF_SB_EEEEEEEvNS4_8identityENS4_13SM90_TMA_LOADES1A_vS1B_EENS_8epilogue10collective18CollectiveEpilogueINS1E_23Sm100TmaWarpSpecializedILi4ELi2ELi32ELb1ELb0EEEJSH_NS5_IJNSS_ISF_SB_EES1J_EEESI_SJ_SI_SJ_NS1E_6fusion15FusionCallbacksIS1I_NS1L_17LinearCombinationISI_fSI_fLNS_15FloatRoundStyleE2EEESH_S1K_JEEENS4_5SM1004TMEM4LOAD26SM100_TMEM_LOAD_16dp256b8xES1C_S1A_NS4_17SM75_U32x4_LDSM_NENS4_14SM90_TMA_STOREES1A_NS4_17SM90_U32x4_STSM_NENS4_39AutoVectorizingCopyWithAssumedAlignmentILi128EEEEEEvvEEEEvNT_6ParamsE) ;  /* 0xffffff5c04bc7950 */ /* 0x000fea0003c3ffff */
        .weak           $__internal_2_$__cuda_sm10x_tcgen05_guardrail_trap_unallocated_columns_being_dealloced
        .type           $__internal_2_$__cuda_sm10x_tcgen05_guardrail_trap_unallocated_columns_being_dealloced,@function
        .size           $__internal_2_$__cuda_sm10x_tcgen05_guardrail_trap_unallocated_columns_being_dealloced,(.L_x_180 - $__internal_2_$__cuda_sm10x_tcgen05_guardrail_trap_unallocated_columns_being_dealloced)
$__internal_2_$__cuda_sm10x_tcgen05_guardrail_trap_unallocated_columns_being_dealloced:
[----:B------:R-:W-:Y:S05]  /*a110*/  BPT.TRAP 0x1 ;  /* 0x000000040000795c */ /* 0x000fea0000300000 */
[----:B------:R-:W-:-:S04]  /*a120*/  HFMA2 R3, -RZ, RZ, 0, 0 ;  /* 0x00000000ff037431 */ /* 0x000fc800000001ff */
[----:B------:R-:W-:Y:S05]  /*a130*/  RET.REL.NODEC R2 `(_ZN7cutlass13device_kernelINS_4gemm6kernel13GemmUniversalIN4cute5tupleIJiiiiEEENS1_10collective13CollectiveMmaINS1_35MainloopSm100TmaUmmaWarpSpecializedILi3ELi2ELi4ENS5_IJNS4_1CILi1EEENSA_ILi2EEESB_EEEEENS5_IJNSA_ILi64EEENSA_ILi256EEESF_EEENS_6half_tENS5_IJlSB_lEEESI_SJ_NS4_8TiledMMAINS4_8MMA_AtomIJNS4_20SM100_MMA_F16BF16_SSISI_SI_fLi64ELi256ELNS4_4UMMA5MajorE0ELSO_0ELNSN_7ScaleInE0ELSP_0EEEEEENS4_6LayoutINS5_IJSB_SB_SB_EEENS5_IJNSA_ILi0EEESU_SU_EEEEENS5_IJNS4_10UnderscoreESX_SX_EEEEENS4_23SM90_TMA_LOAD_MULTICASTENS4_14ComposedLayoutINS4_7SwizzleILi3ELi4ELi3EEENS4_18smem_ptr_flag_bitsILi16EEENSS_INS5_IJNSA_ILi8EEESF_EEENS5_IJSF_SB_EEEEEEEvNS4_8identityENS4_13SM90_TMA_LOADES1A_vS1B_EENS_8epilogue10collective18CollectiveEpilogueINS1E_23Sm100TmaWarpSpecializedILi4ELi2ELi32ELb1ELb0EEEJSH_NS5_IJNSS_ISF_SB_EES1J_EEESI_SJ_SI_SJ_NS1E_6fusion15FusionCallbacksIS1I_NS1L_17LinearCombinationISI_fSI_fLNS_15FloatRoundStyleE2EEESH_S1K_JEEENS4_5SM1004TMEM4LOAD26SM100_TMEM_LOAD_16dp256b8xES1C_S1A_NS4_17SM75_U32x4_LDSM_NENS4_14SM90_TMA_STOREES1A_NS4_17SM90_U32x4_STSM_NENS4_39AutoVectorizingCopyWithAssumedAlignmentILi128EEEEEEvvEEEEvNT_6ParamsE) ;  /* 0xffffff5c02b07950 */ /* 0x000fea0003c3ffff */
.L_x_179:
[----:B------:R-:W-:-:S00]  /*a140*/  BRA `(.L_x_179) ;  /* 0xfffffffc00fc7947 */ /* 0x000fc0000383ffff */
[----:B------:R-:W-:-:S00]  /*a150*/  NOP ;  /* 0x0000000000007918 */ /* 0x000fc00000000000 */
        /* <DEDUP_REMOVED lines=10> */
.L_x_180:


//--------------------- .nv.global.init           --------------------------
	.section	.nv.global.init,"aw",@progbits
.nv.global.init:
	.type		$str$27,@object
	.size		$str$27,($str$28 - $str$27)
$str$27:
        /*0000*/ 	.byte	0x28, 0x61, 0x64, 0x64, 0x72, 0x65, 0x73, 0x73, 0x20, 0x26, 0x20, 0x6d, 0x61, 0x73, 0x6b, 0x29
        /*0010*/ 	.byte	0x20, 0x3d, 0x3d, 0x20, 0x30, 0x00
	.type		$str$28,@object
	.size		$str$28,($str$26 - $str$28)
$str$28:
        /*0016*/ 	.byte	0x2f, 0x74, 0x6d, 0x70, 0x2f, 0x63, 0x75, 0x74, 0x6c, 0x61, 0x73, 0x73, 0x5f, 0x73, 0x77, 0x65
        /*0026*/ 	.byte	0x65, 0x70, 0x5f, 0x73, 0x72, 0x63, 0x2f, 0x69, 0x6e, 0x63, 0x6c, 0x75, 0x64, 0x65, 0x2f, 0x63
        /*0036*/ 	.byte	0x75, 0x74, 0x65, 0x2f, 0x70, 0x6f, 0x69, 0x6e, 0x74, 0x65, 0x72, 0x5f, 0x66, 0x6c, 0x61, 0x67
        /*0046*/ 	.byte	0x67, 0x65, 0x64, 0x2e, 0x68, 0x70, 0x70, 0x00
	.type		$str$26,@object
	.size		$str$26,($str$25 - $str$26)
$str$26:
        /*004e*/ 	.byte	0x2f, 0x74, 0x6d, 0x70, 0x2f, 0x63, 0x75, 0x74, 0x6c, 0x61, 0x73, 0x73, 0x5f, 0x73, 0x77, 0x65
        /*005e*/ 	.byte	0x65, 0x70, 0x5f, 0x73, 0x72, 0x63, 0x2f, 0x69, 0x6e, 0x63, 0x6c, 0x75, 0x64, 0x65, 0x2f, 0x63
        /*006e*/ 	.byte	0x75, 0x74, 0x65, 0x2f, 0x61, 0x74, 0x6f, 0x6d, 0x2f, 0x63, 0x6f, 0x70, 0x79, 0x5f, 0x74, 0x72
        /*007e*/ 	.byte	0x61, 0x69, 0x74, 0x73, 0x5f, 0x73, 0x6d, 0x31, 0x30, 0x30, 0x2e, 0x68, 0x70, 0x70, 0x00
	.type		$str$25,@object
	.size		$str$25,(__unnamed_1 - $str$25)
$str$25:
        /*008d*/ 	.byte	0x28, 0x28, 0x75, 0x69, 0x6e, 0x74, 0x33, 0x32, 0x5f, 0x74, 0x28, 0x74, 0x68, 0x72, 0x65, 0x61
        /*009d*/ 	.byte	0x64, 0x49, 0x64, 0x78, 0x2e, 0x78, 0x29, 0x20, 0x2f, 0x20, 0x33, 0x32, 0x29, 0x20, 0x25, 0x20
        /*00ad*/ 	.byte	0x34, 0x29, 0x20, 0x3d, 0x3d, 0x20, 0x28, 0x28, 0x28, 0x74, 0x6d, 0x65, 0x6d, 0x5f, 0x61, 0x64
        /*00bd*/ 	.byte	0x64, 0x72, 0x20, 0x3e, 0x3e, 0x20, 0x31, 0x36, 0x29, 0x20, 0x2f, 0x20, 0x33, 0x32, 0x29, 0x20
        /*00cd*/ 	.byte	0x25, 0x20, 0x34, 0x29, 0x00
	.type		__unnamed_1,@object
	.size		__unnamed_1,(__unnamed_2 - __unnamed_1)
__unnamed_1:
        /*00d2*/ 	.byte	0x61, 0x75, 0x74, 0x6f, 0x20, 0x63, 0x75, 0x74, 0x65, 0x3a, 0x3a, 0x61, 0x73, 0x5f, 0x70, 0x6f
        /* <DEDUP_REMOVED lines=24> */
        /*0262*/ 	.byte	0x3e, 0x3e, 0x3e, 0x5d, 0x00
	.type		__unnamed_2,@object
	.size		__unnamed_2,(.L_2 - __unnamed_2)
__unnamed_2:
        /* <DEDUP_REMOVED lines=46> */
        /*0547*/ 	.byte	0x75, 0x74, 0x65, 0x3a, 0x3a, 0x43, 0x3c, 0x30, 0x3e, 0x3e, 0x3e, 0x3e, 0x5d, 0x00
.L_2:


//--------------------- .nv.shared._ZN7cutlass13device_kernelINS_4gemm6kernel13GemmUniversalIN4cute5tupleIJiiiiEEENS1_10collective13CollectiveMmaINS1_35MainloopSm100TmaUmmaWarpSpecializedILi3ELi2ELi4ENS5_IJNS4_1CILi1EEENSA_ILi2EEESB_EEEEENS5_IJNSA_ILi64EEENSA_ILi256EEESF_EEENS_6half_tENS5_IJlSB_lEEESI_SJ_NS4_8TiledMMAINS4_8MMA_AtomIJNS4_20SM100_MMA_F16BF16_SSISI_SI_fLi64ELi256ELNS4_4UMMA5MajorE0ELSO_0ELNSN_7ScaleInE0ELSP_0EEEEEENS4_6LayoutINS5_IJSB_SB_SB_EEENS5_IJNSA_ILi0EEESU_SU_EEEEENS5_IJNS4_10UnderscoreESX_SX_EEEEENS4_23SM90_TMA_LOAD_MULTICASTENS4_14ComposedLayoutINS4_7SwizzleILi3ELi4ELi3EEENS4_18smem_ptr_flag_bitsILi16EEENSS_INS5_IJNSA_ILi8EEESF_EEENS5_IJSF_SB_EEEEEEEvNS4_8identityENS4_13SM90_TMA_LOADES1A_vS1B_EENS_8epilogue10collective18CollectiveEpilogueINS1E_23Sm100TmaWarpSpecializedILi4ELi2ELi32ELb1ELb0EEEJSH_NS5_IJNSS_ISF_SB_EES1J_EEESI_SJ_SI_SJ_NS1E_6fusion15FusionCallbacksIS1I_NS1L_17LinearCombinationISI_fSI_fLNS_15FloatRoundStyleE2EEESH_S1K_JEEENS4_5SM1004TMEM4LOAD26SM100_TMEM_LOAD_16dp256b8xES1C_S1A_NS4_17SM75_U32x4_LDSM_NENS4_14SM90_TMA_STOREES1A_NS4_17SM90_U32x4_STSM_NENS4_39AutoVectorizingCopyWithAssumedAlignmentILi128EEEEEEvvEEEEvNT_6ParamsE --------------------------
	.section	.nv.shared._ZN7cutlass13device_kernelINS_4gemm6kernel13GemmUniversalIN4cute5tupleIJiiiiEEENS1_10collective13CollectiveMmaINS1_35MainloopSm100TmaUmmaWarpSpecializedILi3ELi2ELi4ENS5_IJNS4_1CILi1EEENSA_ILi2EEESB_EEEEENS5_IJNSA_ILi64EEENSA_ILi256EEESF_EEENS_6half_tENS5_IJlSB_lEEESI_SJ_NS4_8TiledMMAINS4_8MMA_AtomIJNS4_20SM100_MMA_F16BF16_SSISI_SI_fLi64ELi256ELNS4_4UMMA5MajorE0ELSO_0ELNSN_7ScaleInE0ELSP_0EEEEEENS4_6LayoutINS5_IJSB_SB_SB_EEENS5_IJNSA_ILi0EEESU_SU_EEEEENS5_IJNS4_10UnderscoreESX_SX_EEEEENS4_23SM90_TMA_LOAD_MULTICASTENS4_14ComposedLayoutINS4_7SwizzleILi3ELi4ELi3EEENS4_18smem_ptr_flag_bitsILi16EEENSS_INS5_IJNSA_ILi8EEESF_EEENS5_IJSF_SB_EEEEEEEvNS4_8identityENS4_13SM90_TMA_LOADES1A_vS1B_EENS_8epilogue10collective18CollectiveEpilogueINS1E_23Sm100TmaWarpSpecializedILi4ELi2ELi32ELb1ELb0EEEJSH_NS5_IJNSS_ISF_SB_EES1J_EEESI_SJ_SI_SJ_NS1E_6fusion15FusionCallbacksIS1I_NS1L_17LinearCombinationISI_fSI_fLNS_15FloatRoundStyleE2EEESH_S1K_JEEENS4_5SM1004TMEM4LOAD26SM100_TMEM_LOAD_16dp256b8xES1C_S1A_NS4_17SM75_U32x4_LDSM_NENS4_14SM90_TMA_STOREES1A_NS4_17SM90_U32x4_STSM_NENS4_39AutoVectorizingCopyWithAssumedAlignmentILi128EEEEEEvvEEEEvNT_6ParamsE,"aw",@nobits
	.sectionflags	@""
	.align	16
	.zero		1024


//--------------------- .nv.shared.reserved.0     --------------------------
	.section	.nv.shared.reserved.0,"aw",@nobits
	.weak		__nv_reservedSMEM_offset_0_alias
	.size		__nv_reservedSMEM_offset_0_alias, 0, 64
	.other		__nv_reservedSMEM_offset_0_alias,@"STO_CUDA_RESERVED_SHARED STV_DEFAULT"
__nv_reservedSMEM_offset_0_alias:
	.zero		0
.nv.shared.reserved.0:
	.zero		64
	.weak		__nv_reservedSMEM_tcgen05_partition
	.type		__nv_reservedSMEM_tcgen05_partition,@object
	.size		__nv_reservedSMEM_tcgen05_partition,(.L_0 - __nv_reservedSMEM_tcgen05_partition)
__nv_reservedSMEM_tcgen05_partition:
	.zero		32
.L_0:


//--------------------- .nv.global                --------------------------
	.section	.nv.global,"aw",@nobits
.nv.global:
	.type		_ZN39_INTERNAL_11598810_4_k_cu_37dee29d_66174cute1_E,@object
	.size		_ZN39_INTERNAL_11598810_4_k_cu_37dee29d_66174cute1_E,(_ZN39_INTERNAL_11598810_4_k_cu_37dee29d_66174cuda3std3__45__cpo6cbeginE - _ZN39_INTERNAL_11598810_4_k_cu_37dee29d_66174cute1_E)
_ZN39_INTERNAL_11598810_4_k_cu_37dee29d_66174cute1_E:
	.zero		1
	.type		_ZN39_INTERNAL_11598810_4_k_cu_37dee29d_66174cuda3std3__45__cpo6cbeginE,@object
	.size		_ZN39_INTERNAL_11598810_4_k_cu_37dee29d_66174cuda3std3__45__cpo6cbeginE,(_ZN39_INTERNAL_11598810_4_k_cu_37dee29d_66174cuda3std3__48in_placeE - _ZN39_INTERNAL_11598810_4_k_cu_37dee29d_66174cuda3std3__45__cpo6cbeginE)
_ZN39_INTERNAL_11598810_4_k_cu_37dee29d_66174cuda3std3__45__cpo6cbeginE:
	.zero		1
	.type		_ZN39_INTERNAL_11598810_4_k_cu_37dee29d_66174cuda3std3__48in_placeE,@object
	.size		_ZN39_INTERNAL_11598810_4_k_cu_37dee29d_66174cuda3std3__48in_placeE,(_ZN39_INTERNAL_11598810_4_k_cu_37dee29d_66174cuda3std6ranges3__45__cpo9iter_moveE - _ZN39_INTERNAL_11598810_4_k_cu_37dee29d_66174cuda3std3__48in_placeE)
_ZN39_INTERNAL_11598810_4_k_cu_37dee29d_66174cuda3std3__48in_placeE:
	.zero		1
	.type		_ZN39_INTERNAL_11598810_4_k_cu_37dee29d_66174cuda3std6ranges3__45__cpo9iter_moveE,@object
	.size		_ZN39_INTERNAL_11598810_4_k_cu_37dee29d_66174cuda3std6ranges3__45__cpo9iter_moveE,(_ZN39_INTERNAL_11598810_4_k_cu_37dee29d_66174cuda3std3__45__cpo5beginE - _ZN39_INTERNAL_11598810_4_k_cu_37dee29d_66174cuda3std6ranges3__45__cpo9iter_moveE)
_ZN39_INTERNAL_11598810_4_k_cu_37dee29d_66174cuda3std6ranges3__45__cpo9iter_moveE:
	.zero		1
	.type		_ZN39_INTERNAL_11598810_4_k_cu_37dee29d_66174cuda3std3__45__cpo5beginE,@object
	.size		_ZN39_INTERNAL_11598810_4_k_cu_37dee29d_66174cuda3std3__45__cpo5beginE,(_ZN39_INTERNAL_11598810_4_k_cu_37dee29d_66174cuda3std3__441_GLOBAL__N__11598810_4_k_cu_37dee29d_66176ignoreE - _ZN39_INTERNAL_11598810_4_k_cu_37dee29d_66174cuda3std3__45__cpo5beginE)
_ZN39_INTERNAL_11598810_4_k_cu_37dee29d_66174cuda3std3__45__cpo5beginE:
	.zero		1
	.type		_ZN39_INTERNAL_11598810_4_k_cu_37dee29d_66174cuda3std3__441_GLOBAL__N__11598810_4_k_cu_37dee29d_66176ignoreE,@object
	.size		_ZN39_INTERNAL_11598810_4_k_cu_37dee29d_66174cuda3std3__441_GLOBAL__N__11598810_4_k_cu_37dee29d_66176ignoreE,(_ZN39_INTERNAL_11598810_4_k_cu_37dee29d_66174cute7productE - _ZN39_INTERNAL_11598810_4_k_cu_37dee29d_66174cuda3std3__441_GLOBAL__N__11598810_4_k_cu_37dee29d_66176ignoreE)
_ZN39_INTERNAL_11598810_4_k_cu_37dee29d_66174cuda3std3__441_GLOBAL__N__11598810_4_k_cu_37dee29d_66176ignoreE:
	.zero		1
	.type		_ZN39_INTERNAL_11598810_4_k_cu_37dee29d_66174cute7productE,@object
	.size		_ZN39_INTERNAL_11598810_4_k_cu_37dee29d_66174cute7productE,(_ZN39_INTERNAL_11598810_4_k_cu_37dee29d_66174cuda3std3__45__cpo3endE - _ZN39_INTERNAL_11598810_4_k_cu_37dee29d_66174cute7productE)
_ZN39_INTERNAL_11598810_4_k_cu_37dee29d_66174cute7productE:
	.zero		1
	.type		_ZN39_INTERNAL_11598810_4_k_cu_37dee29d_66174cuda3std3__45__cpo3endE,@object
	.size		_ZN39_INTERNAL_11598810_4_k_cu_37dee29d_66174cuda3std3__45__cpo3endE,(_ZN39_INTERNAL_11598810_4_k_cu_37dee29d_66174cuda3std3__419piecewise_constructE - _ZN39_INTERNAL_11598810_4_k_cu_37dee29d_66174cuda3std3__45__cpo3endE)
_ZN39_INTERNAL_11598810_4_k_cu_37dee29d_66174cuda3std3__45__cpo3endE:
	.zero		1
	.type		_ZN39_INTERNAL_11598810_4_k_cu_37dee29d_66174cuda3std3__419piecewise_constructE,@object
	.size		_ZN39_INTERNAL_11598810_4_k_cu_37dee29d_66174cuda3std3__419piecewise_constructE,(_ZN39_INTERNAL_11598810_4_k_cu_37dee29d_66174cuda3std3__45__cpo4cendE - _ZN39_INTERNAL_11598810_4_k_cu_37dee29d_66174cuda3std3__419piecewise_constructE)
_ZN39_INTERNAL_11598810_4_k_cu_37dee29d_66174cuda3std3__419piecewise_constructE:
	.zero		1
	.type		_ZN39_INTERNAL_11598810_4_k_cu_37dee29d_66174cuda3std3__45__cpo4cendE,@object
	.size		_ZN39_INTERNAL_11598810_4_k_cu_37dee29d_66174cuda3std3__45__cpo4cendE,(_ZN39_INTERNAL_11598810_4_k_cu_37dee29d_66174cuda3std6ranges3__45__cpo4swapE - _ZN39_INTERNAL_11598810_4_k_cu_37dee29d_66174cuda3std3__45__cpo4cendE)
_ZN39_INTERNAL_11598810_4_k_cu_37dee29d_66174cuda3std3__45__cpo4cendE:
	.zero		1
	.type		_ZN39_INTERNAL_11598810_4_k_cu_37dee29d_66174cuda3std6ranges3__45__cpo4swapE,@object
	.size		_ZN39_INTERNAL_11598810_4_k_cu_37dee29d_66174cuda3std6ranges3__45__cpo4swapE,(.L_10 - _ZN39_INTERNAL_11598810_4_k_cu_37dee29d_66174cuda3std6ranges3__45__cpo4swapE)
_ZN39_INTERNAL_11598810_4_k_cu_37dee29d_66174cuda3std6ranges3__45__cpo4swapE:
	.zero		1
.L_10:


//--------------------- .nv.constant0._ZN7cutlass13device_kernelINS_4gemm6kernel13GemmUniversalIN4cute5tupleIJiiiiEEENS1_10collective13CollectiveMmaINS1_35MainloopSm100TmaUmmaWarpSpecializedILi3ELi2ELi4ENS5_IJNS4_1CILi1EEENSA_ILi2EEESB_EEEEENS5_IJNSA_ILi64EEENSA_ILi256EEESF_EEENS_6half_tENS5_IJlSB_lEEESI_SJ_NS4_8TiledMMAINS4_8MMA_AtomIJNS4_20SM100_MMA_F16BF16_SSISI_SI_fLi64ELi256ELNS4_4UMMA5MajorE0ELSO_0ELNSN_7ScaleInE0ELSP_0EEEEEENS4_6LayoutINS5_IJSB_SB_SB_EEENS5_IJNSA_ILi0EEESU_SU_EEEEENS5_IJNS4_10UnderscoreESX_SX_EEEEENS4_23SM90_TMA_LOAD_MULTICASTENS4_14ComposedLayoutINS4_7SwizzleILi3ELi4ELi3EEENS4_18smem_ptr_flag_bitsILi16EEENSS_INS5_IJNSA_ILi8EEESF_EEENS5_IJSF_SB_EEEEEEEvNS4_8identityENS4_13SM90_TMA_LOADES1A_vS1B_EENS_8epilogue10collective18CollectiveEpilogueINS1E_23Sm100TmaWarpSpecializedILi4ELi2ELi32ELb1ELb0EEEJSH_NS5_IJNSS_ISF_SB_EES1J_EEESI_SJ_SI_SJ_NS1E_6fusion15FusionCallbacksIS1I_NS1L_17LinearCombinationISI_fSI_fLNS_15FloatRoundStyleE2EEESH_S1K_JEEENS4_5SM1004TMEM4LOAD26SM100_TMEM_LOAD_16dp256b8xES1C_S1A_NS4_17SM75_U32x4_LDSM_NENS4_14SM90_TMA_STOREES1A_NS4_17SM90_U32x4_STSM_NENS4_39AutoVectorizingCopyWithAssumedAlignmentILi128EEEEEEvvEEEEvNT_6ParamsE --------------------------
	.section	.nv.constant0._ZN7cutlass13device_kernelINS_4gemm6kernel13GemmUniversalIN4cute5tupleIJiiiiEEENS1_10collective13CollectiveMmaINS1_35MainloopSm100TmaUmmaWarpSpecializedILi3ELi2ELi4ENS5_IJNS4_1CILi1EEENSA_ILi2EEESB_EEEEENS5_IJNSA_ILi64EEENSA_ILi256EEESF_EEENS_6half_tENS5_IJlSB_lEEESI_SJ_NS4_8TiledMMAINS4_8MMA_AtomIJNS4_20SM100_MMA_F16BF16_SSISI_SI_fLi64ELi256ELNS4_4UMMA5MajorE0ELSO_0ELNSN_7ScaleInE0ELSP_0EEEEEENS4_6LayoutINS5_IJSB_SB_SB_EEENS5_IJNSA_ILi0EEESU_SU_EEEEENS5_IJNS4_10UnderscoreESX_SX_EEEEENS4_23SM90_TMA_LOAD_MULTICASTENS4_14ComposedLayoutINS4_7SwizzleILi3ELi4ELi3EEENS4_18smem_ptr_flag_bitsILi16EEENSS_INS5_IJNSA_ILi8EEESF_EEENS5_IJSF_SB_EEEEEEEvNS4_8identityENS4_13SM90_TMA_LOADES1A_vS1B_EENS_8epilogue10collective18CollectiveEpilogueINS1E_23Sm100TmaWarpSpecializedILi4ELi2ELi32ELb1ELb0EEEJSH_NS5_IJNSS_ISF_SB_EES1J_EEESI_SJ_SI_SJ_NS1E_6fusion15FusionCallbacksIS1I_NS1L_17LinearCombinationISI_fSI_fLNS_15FloatRoundStyleE2EEESH_S1K_JEEENS4_5SM1004TMEM4LOAD26SM100_TMEM_LOAD_16dp256b8xES1C_S1A_NS4_17SM75_U32x4_LDSM_NENS4_14SM90_TMA_STOREES1A_NS4_17SM90_U32x4_STSM_NENS4_39AutoVectorizingCopyWithAssumedAlignmentILi128EEEEEEvvEEEEvNT_6ParamsE,"a",@progbits
	.sectionflags	@""
	.align	4
.nv.constant0._ZN7cutlass13device_kernelINS_4gemm6kernel13GemmUniversalIN4cute5tupleIJiiiiEEENS1_10collective13CollectiveMmaINS1_35MainloopSm100TmaUmmaWarpSpecializedILi3ELi2ELi4ENS5_IJNS4_1CILi1EEENSA_ILi2EEESB_EEEEENS5_IJNSA_ILi64EEENSA_ILi256EEESF_EEENS_6half_tENS5_IJlSB_lEEESI_SJ_NS4_8TiledMMAINS4_8MMA_AtomIJNS4_20SM100_MMA_F16BF16_SSISI_SI_fLi64ELi256ELNS4_4UMMA5MajorE0ELSO_0ELNSN_7ScaleInE0ELSP_0EEEEEENS4_6LayoutINS5_IJSB_SB_SB_EEENS5_IJNSA_ILi0EEESU_SU_EEEEENS5_IJNS4_10UnderscoreESX_SX_EEEEENS4_23SM90_TMA_LOAD_MULTICASTENS4_14ComposedLayoutINS4_7SwizzleILi3ELi4ELi3EEENS4_18smem_ptr_flag_bitsILi16EEENSS_INS5_IJNSA_ILi8EEESF_EEENS5_IJSF_SB_EEEEEEEvNS4_8identityENS4_13SM90_TMA_LOADES1A_vS1B_EENS_8epilogue10collective18CollectiveEpilogueINS1E_23Sm100TmaWarpSpecializedILi4ELi2ELi32ELb1ELb0EEEJSH_NS5_IJNSS_ISF_SB_EES1J_EEESI_SJ_SI_SJ_NS1E_6fusion15FusionCallbacksIS1I_NS1L_17LinearCombinationISI_fSI_fLNS_15FloatRoundStyleE2EEESH_S1K_JEEENS4_5SM1004TMEM4LOAD26SM100_TMEM_LOAD_16dp256b8xES1C_S1A_NS4_17SM75_U32x4_LDSM_NENS4_14SM90_TMA_STOREES1A_NS4_17SM90_U32x4_STSM_NENS4_39AutoVectorizingCopyWithAssumedAlignmentILi128EEEEEEvvEEEEvNT_6ParamsE:
	.zero		2944


//--------------------- SYMBOLS --------------------------

	.type		.nv.reservedSmem.offset0,@object
	.size		.nv.reservedSmem.offset0,0x4
	.type		.nv.reservedSmem.cap,@object
	.size		.nv.reservedSmem.cap,0x4
	.type		__assertfail,@function
